	.target	sm_100a

	.elftype	@"ET_EXEC"


//--------------------- .note.nv.tkinfo           --------------------------
	.section	.note.nv.tkinfo,"",@"SHT_NOTE"
	.sectionflags	@"SHF_NOTE_NV_TKINFO"
	.tkinfo
        /*0018*/ 	.word	0x00000002
        /*0030*/ 	.string	""
        /*0030*/ 	.string	"ptxas"
        /*0030*/ 	.string	"Cuda compilation tools, release 13.0, V13.0.88"
        /*0030*/ 	.string	"Build cuda_13.0.r13.0/compiler.36424714_0"
        /*0030*/ 	.string	"-arch sm_100a -m 64 "



//--------------------- .note.nv.cuinfo           --------------------------
	.section	.note.nv.cuinfo,"",@"SHT_NOTE"
	.sectionflags	@"SHF_NOTE_NV_CUINFO"
        /*0018*/ 	.short	0x0002
        /*001a*/ 	.short	0x0064
        /*001c*/ 	.short	0x0082
	.zero		2


//--------------------- .nv.info                  --------------------------
	.section	.nv.info,"",@"SHT_CUDA_INFO"
	.align	4


	//----- nvinfo : EIATTR_REGCOUNT
	.align		4
        /*0000*/ 	.byte	0x04, 0x2f
        /*0002*/ 	.short	(.L_20 - .L_19)
	.align		4
.L_19:
        /*0004*/ 	.word	index@(_ZN7cutlass13device_kernelINS_4gemm6kernel13GemmUniversalIN4cute5tupleIJiiiiEEENS1_10collective13CollectiveMmaINS1_35MainloopSm100TmaUmmaWarpSpecializedILi7ELi2ELi2ENS5_IJNS4_1CILi1EEESB_SB_EEEEENS5_IJNSA_ILi128EEENSA_ILi256EEENSA_ILi64EEEEEENS_12float_e4m3_tENS5_IJlSB_lEEESI_SJ_NS4_8TiledMMAINS4_8MMA_AtomIJNS4_10MMA_TraitsINS4_19SM100_MMA_F8F6F4_SSEJSI_SI_fSE_SF_NS4_17integral_constantINS4_4UMMA5MajorELSQ_0EEESR_NSO_INSP_7ScaleInELSS_0EEEST_EEEEEENS4_6LayoutISC_NS5_IJNSA_ILi0EEESX_SX_EEEEENS5_IJNS4_10UnderscoreES10_S10_EEEEENS4_13SM90_TMA_LOADENS4_14ComposedLayoutINS4_7SwizzleILi2ELi4ELi3EEENS4_18smem_ptr_flag_bitsILi8EEENSW_INS5_IJNSA_ILi8EEESG_EEENS5_IJSG_SB_EEEEEEEvNS4_8identityES13_S1D_vS1E_EENS_8epilogue10collective18CollectiveEpilogueINS1G_23Sm100TmaWarpSpecializedILi4ELi2ELi64ELb0ELb0EEEJSH_NS5_IJNSW_ISE_SB_EENSW_ISG_SB_EEEEESI_SJ_SI_SJ_NS1G_6fusion15FusionCallbacksIS1K_NS1O_17LinearCombinationISI_fSI_fLNS_15FloatRoundStyleE2EEESH_S1N_JEEENS4_5SM1004TMEM4LOAD26SM100_TMEM_LOAD_32dp32b64xES13_S1D_NS4_39AutoVectorizingCopyWithAssumedAlignmentILi128EEENS4_14SM90_TMA_STOREES1D_S1Z_S1Z_EEEvvEEEEvNT_6ParamsE)
        /*0008*/ 	.word	0x000000e0


	//----- nvinfo : EIATTR_FRAME_SIZE
	.align		4
.L_20:
        /*000c*/ 	.byte	0x04, 0x11
        /*000e*/ 	.short	(.L_22 - .L_21)
	.align		4
.L_21:
        /*0010*/ 	.word	index@($__internal_2_$__cuda_sm10x_tcgen05_guardrail_trap_unallocated_columns_being_dealloced)
        /*0014*/ 	.word	0x00000000


	//----- nvinfo : EIATTR_FRAME_SIZE
	.align		4
.L_22:
        /*0018*/ 	.byte	0x04, 0x11
        /*001a*/ 	.short	(.L_24 - .L_23)
	.align		4
.L_23:
        /*001c*/ 	.word	index@($__internal_1_$__cuda_sm10x_tcgen05_guardrail_trap_phase_invalid_during_alloc)
        /*0020*/ 	.word	0x00000000


	//----- nvinfo : EIATTR_FRAME_SIZE
	.align		4
.L_24:
        /*0024*/ 	.byte	0x04, 0x11
        /*0026*/ 	.short	(.L_26 - .L_25)
	.align		4
.L_25:
        /*0028*/ 	.word	index@($__internal_0_$__cuda_sm10x_tcgen05_guardrail_trap_col_being_dealloced_not_returned_by_alloc)
        /*002c*/ 	.word	0x00000000


	//----- nvinfo : EIATTR_FRAME_SIZE
	.align		4
.L_26:
        /*0030*/ 	.byte	0x04, 0x11
        /*0032*/ 	.short	(.L_28 - .L_27)
	.align		4
.L_27:
        /*0034*/ 	.word	index@(_ZN7cutlass13device_kernelINS_4gemm6kernel13GemmUniversalIN4cute5tupleIJiiiiEEENS1_10collective13CollectiveMmaINS1_35MainloopSm100TmaUmmaWarpSpecializedILi7ELi2ELi2ENS5_IJNS4_1CILi1EEESB_SB_EEEEENS5_IJNSA_ILi128EEENSA_ILi256EEENSA_ILi64EEEEEENS_12float_e4m3_tENS5_IJlSB_lEEESI_SJ_NS4_8TiledMMAINS4_8MMA_AtomIJNS4_10MMA_TraitsINS4_19SM100_MMA_F8F6F4_SSEJSI_SI_fSE_SF_NS4_17integral_constantINS4_4UMMA5MajorELSQ_0EEESR_NSO_INSP_7ScaleInELSS_0EEEST_EEEEEENS4_6LayoutISC_NS5_IJNSA_ILi0EEESX_SX_EEEEENS5_IJNS4_10UnderscoreES10_S10_EEEEENS4_13SM90_TMA_LOADENS4_14ComposedLayoutINS4_7SwizzleILi2ELi4ELi3EEENS4_18smem_ptr_flag_bitsILi8EEENSW_INS5_IJNSA_ILi8EEESG_EEENS5_IJSG_SB_EEEEEEEvNS4_8identityES13_S1D_vS1E_EENS_8epilogue10collective18CollectiveEpilogueINS1G_23Sm100TmaWarpSpecializedILi4ELi2ELi64ELb0ELb0EEEJSH_NS5_IJNSW_ISE_SB_EENSW_ISG_SB_EEEEESI_SJ_SI_SJ_NS1G_6fusion15FusionCallbacksIS1K_NS1O_17LinearCombinationISI_fSI_fLNS_15FloatRoundStyleE2EEESH_S1N_JEEENS4_5SM1004TMEM4LOAD26SM100_TMEM_LOAD_32dp32b64xES13_S1D_NS4_39AutoVectorizingCopyWithAssumedAlignmentILi128EEENS4_14SM90_TMA_STOREES1D_S1Z_S1Z_EEEvvEEEEvNT_6ParamsE)
        /*0038*/ 	.word	0x00000000


	//----- nvinfo : EIATTR_MIN_STACK_SIZE
	.align		4
.L_28:
        /*003c*/ 	.byte	0x04, 0x12
        /*003e*/ 	.short	(.L_30 - .L_29)
	.align		4
.L_29:
        /*0040*/ 	.word	index@(_ZN7cutlass13device_kernelINS_4gemm6kernel13GemmUniversalIN4cute5tupleIJiiiiEEENS1_10collective13CollectiveMmaINS1_35MainloopSm100TmaUmmaWarpSpecializedILi7ELi2ELi2ENS5_IJNS4_1CILi1EEESB_SB_EEEEENS5_IJNSA_ILi128EEENSA_ILi256EEENSA_ILi64EEEEEENS_12float_e4m3_tENS5_IJlSB_lEEESI_SJ_NS4_8TiledMMAINS4_8MMA_AtomIJNS4_10MMA_TraitsINS4_19SM100_MMA_F8F6F4_SSEJSI_SI_fSE_SF_NS4_17integral_constantINS4_4UMMA5MajorELSQ_0EEESR_NSO_INSP_7ScaleInELSS_0EEEST_EEEEEENS4_6LayoutISC_NS5_IJNSA_ILi0EEESX_SX_EEEEENS5_IJNS4_10UnderscoreES10_S10_EEEEENS4_13SM90_TMA_LOADENS4_14ComposedLayoutINS4_7SwizzleILi2ELi4ELi3EEENS4_18smem_ptr_flag_bitsILi8EEENSW_INS5_IJNSA_ILi8EEESG_EEENS5_IJSG_SB_EEEEEEEvNS4_8identityES13_S1D_vS1E_EENS_8epilogue10collective18CollectiveEpilogueINS1G_23Sm100TmaWarpSpecializedILi4ELi2ELi64ELb0ELb0EEEJSH_NS5_IJNSW_ISE_SB_EENSW_ISG_SB_EEEEESI_SJ_SI_SJ_NS1G_6fusion15FusionCallbacksIS1K_NS1O_17LinearCombinationISI_fSI_fLNS_15FloatRoundStyleE2EEESH_S1N_JEEENS4_5SM1004TMEM4LOAD26SM100_TMEM_LOAD_32dp32b64xES13_S1D_NS4_39AutoVectorizingCopyWithAssumedAlignmentILi128EEENS4_14SM90_TMA_STOREES1D_S1Z_S1Z_EEEvvEEEEvNT_6ParamsE)
        /*0044*/ 	.word	0x00000000
.L_30:


//--------------------- .nv.compat                --------------------------
	.section	.nv.compat,"",@"SHT_CUDA_COMPAT_INFO"
	.align	4
        /*0000*/ 	.byte	0x02, 0x09, 0x01, 0x00, 0x02, 0x02, 0x02, 0x00, 0x02, 0x05, 0x05, 0x00, 0x03, 0x07, 0x01, 0x01
        /*0010*/ 	.byte	0x02, 0x03, 0x01, 0x00, 0x02, 0x06, 0x01, 0x00, 0x04, 0x0b, 0x08, 0x00, 0x09, 0x00, 0x00, 0x00
        /*0020*/ 	.byte	0x00, 0x00, 0x00, 0x00


//--------------------- .nv.info._ZN7cutlass13device_kernelINS_4gemm6kernel13GemmUniversalIN4cute5tupleIJiiiiEEENS1_10collective13CollectiveMmaINS1_35MainloopSm100TmaUmmaWarpSpecializedILi7ELi2ELi2ENS5_IJNS4_1CILi1EEESB_SB_EEEEENS5_IJNSA_ILi128EEENSA_ILi256EEENSA_ILi64EEEEEENS_12float_e4m3_tENS5_IJlSB_lEEESI_SJ_NS4_8TiledMMAINS4_8MMA_AtomIJNS4_10MMA_TraitsINS4_19SM100_MMA_F8F6F4_SSEJSI_SI_fSE_SF_NS4_17integral_constantINS4_4UMMA5MajorELSQ_0EEESR_NSO_INSP_7ScaleInELSS_0EEEST_EEEEEENS4_6LayoutISC_NS5_IJNSA_ILi0EEESX_SX_EEEEENS5_IJNS4_10UnderscoreES10_S10_EEEEENS4_13SM90_TMA_LOADENS4_14ComposedLayoutINS4_7SwizzleILi2ELi4ELi3EEENS4_18smem_ptr_flag_bitsILi8EEENSW_INS5_IJNSA_ILi8EEESG_EEENS5_IJSG_SB_EEEEEEEvNS4_8identityES13_S1D_vS1E_EENS_8epilogue10collective18CollectiveEpilogueINS1G_23Sm100TmaWarpSpecializedILi4ELi2ELi64ELb0ELb0EEEJSH_NS5_IJNSW_ISE_SB_EENSW_ISG_SB_EEEEESI_SJ_SI_SJ_NS1G_6fusion15FusionCallbacksIS1K_NS1O_17LinearCombinationISI_fSI_fLNS_15FloatRoundStyleE2EEESH_S1N_JEEENS4_5SM1004TMEM4LOAD26SM100_TMEM_LOAD_32dp32b64xES13_S1D_NS4_39AutoVectorizingCopyWithAssumedAlignmentILi128EEENS4_14SM90_TMA_STOREES1D_S1Z_S1Z_EEEvvEEEEvNT_6ParamsE --------------------------
	.section	.nv.info._ZN7cutlass13device_kernelINS_4gemm6kernel13GemmUniversalIN4cute5tupleIJiiiiEEENS1_10collective13CollectiveMmaINS1_35MainloopSm100TmaUmmaWarpSpecializedILi7ELi2ELi2ENS5_IJNS4_1CILi1EEESB_SB_EEEEENS5_IJNSA_ILi128EEENSA_ILi256EEENSA_ILi64EEEEEENS_12float_e4m3_tENS5_IJlSB_lEEESI_SJ_NS4_8TiledMMAINS4_8MMA_AtomIJNS4_10MMA_TraitsINS4_19SM100_MMA_F8F6F4_SSEJSI_SI_fSE_SF_NS4_17integral_constantINS4_4UMMA5MajorELSQ_0EEESR_NSO_INSP_7ScaleInELSS_0EEEST_EEEEEENS4_6LayoutISC_NS5_IJNSA_ILi0EEESX_SX_EEEEENS5_IJNS4_10UnderscoreES10_S10_EEEEENS4_13SM90_TMA_LOADENS4_14ComposedLayoutINS4_7SwizzleILi2ELi4ELi3EEENS4_18smem_ptr_flag_bitsILi8EEENSW_INS5_IJNSA_ILi8EEESG_EEENS5_IJSG_SB_EEEEEEEvNS4_8identityES13_S1D_vS1E_EENS_8epilogue10collective18CollectiveEpilogueINS1G_23Sm100TmaWarpSpecializedILi4ELi2ELi64ELb0ELb0EEEJSH_NS5_IJNSW_ISE_SB_EENSW_ISG_SB_EEEEESI_SJ_SI_SJ_NS1G_6fusion15FusionCallbacksIS1K_NS1O_17LinearCombinationISI_fSI_fLNS_15FloatRoundStyleE2EEESH_S1N_JEEENS4_5SM1004TMEM4LOAD26SM100_TMEM_LOAD_32dp32b64xES13_S1D_NS4_39AutoVectorizingCopyWithAssumedAlignmentILi128EEENS4_14SM90_TMA_STOREES1D_S1Z_S1Z_EEEvvEEEEvNT_6ParamsE,"",@"SHT_CUDA_INFO"
	.sectionflags	@""
	.align	4


	//----- nvinfo : EIATTR_CUDA_API_VERSION
	.align		4
        /*0000*/ 	.byte	0x04, 0x37
        /*0002*/ 	.short	(.L_32 - .L_31)
.L_31:
        /*0004*/ 	.word	0x00000082


	//----- nvinfo : EIATTR_KPARAM_INFO
	.align		4
.L_32:
        /*0008*/ 	.byte	0x04, 0x17
        /*000a*/ 	.short	(.L_34 - .L_33)
.L_33:
        /*000c*/ 	.word	0x00000000
        /*0010*/ 	.short	0x0000
        /*0012*/ 	.short	0x0000
        /*0014*/ 	.byte	0x00, 0xf0, 0x01, 0x20


	//----- nvinfo : EIATTR_AT_ENTRY_FRAGMENTS
	.align		4
.L_34:
        /*0018*/ 	.byte	0x04, 0x4f
        /*001a*/ 	.short	(.L_36 - .L_35)


	//   ....[0]....
.L_35:
        /*001c*/ 	.word	0x00000006


	//----- nvinfo : EIATTR_RESERVED_SMEM_USED
	.align		4
.L_36:
        /*0020*/ 	.byte	0x01, 0x41
	.zero		2


	//----- nvinfo : EIATTR_SPARSE_MMA_MASK
	.align		4
        /*0024*/ 	.byte	0x03, 0x50
        /*0026*/ 	.short	0x0000


	//----- nvinfo : EIATTR_TCGEN05_1CTA_USED
	.align		4
        /*0028*/ 	.byte	0x01, 0x51
	.zero		2


	//----- nvinfo : EIATTR_MAXREG_COUNT
	.align		4
        /*002c*/ 	.byte	0x03, 0x1b
        /*002e*/ 	.short	0x00ff


	//----- nvinfo : EIATTR_NUM_BARRIERS
	.align		4
        /*0030*/ 	.byte	0x02, 0x4c
        /*0032*/ 	.byte	0x07
	.zero		1


	//----- nvinfo : EIATTR_EXTERNS
	.align		4
        /*0034*/ 	.byte	0x04, 0x0f
        /*0036*/ 	.short	(.L_38 - .L_37)


	//   ....[0]....
	.align		4
.L_37:
        /*0038*/ 	.word	index@(__assertfail)


	//----- nvinfo : EIATTR_MERCURY_ISA_VERSION
	.align		4
.L_38:
        /*003c*/ 	.byte	0x03, 0x5f
        /*003e*/ 	.short	0x0101


	//----- nvinfo : EIATTR_INT_WARP_WIDE_INSTR_OFFSETS
	.align		4
        /*0040*/ 	.byte	0x04, 0x31
        /*0042*/ 	.short	(.L_40 - .L_39)


	//   ....[0]....
.L_39:
        /*0044*/ 	.word	0x00001e00


	//   ....[1]....
        /*0048*/ 	.word	0x00003800


	//   ....[2]....
        /*004c*/ 	.word	0x00003820


	//   ....[3]....
        /*0050*/ 	.word	0x00003850


	//   ....[4]....
        /*0054*/ 	.word	0x00004190


	//   ....[5]....
        /*0058*/ 	.word	0x00004200


	//   ....[6]....
        /*005c*/ 	.word	0x000042e0


	//   ....[7]....
        /*0060*/ 	.word	0x00004360


	//   ....[8]....
        /*0064*/ 	.word	0x00004470


	//   ....[9]....
        /*0068*/ 	.word	0x00004500


	//   ....[10]....
        /*006c*/ 	.word	0x000046e0


	//   ....[11]....
        /*0070*/ 	.word	0x00004840


	//----- nvinfo : EIATTR_COOP_GROUP_MASK_REGIDS
	.align		4
.L_40:
        /*0074*/ 	.byte	0x04, 0x29
        /*0076*/ 	.short	(.L_42 - .L_41)


	//   ....[0]....
.L_41:
        /*0078*/ 	.word	0xffffffff


	//   ....[1]....
        /*007c*/ 	.word	0xffffffff


	//   ....[2]....
        /*0080*/ 	.word	0xffffffff


	//   ....[3]....
        /*0084*/ 	.word	0xffffffff


	//   ....[4]....
        /*0088*/ 	.word	0xffffffff


	//   ....[5]....
        /*008c*/ 	.word	0xffffffff


	//   ....[6]....
        /*0090*/ 	.word	0xffffffff


	//   ....[7]....
        /*0094*/ 	.word	0xffffffff


	//   ....[8]....
        /*0098*/ 	.word	0xffffffff


	//   ....[9]....
        /*009c*/ 	.word	0xffffffff


	//   ....[10]....
        /*00a0*/ 	.word	0xffffffff


	//   ....[11]....
        /*00a4*/ 	.word	0xffffffff


	//   ....[12]....
        /*00a8*/ 	.word	0xffffffff


	//----- nvinfo : EIATTR_COOP_GROUP_INSTR_OFFSETS
	.align		4
.L_42:
        /*00ac*/ 	.byte	0x04, 0x28
        /*00ae*/ 	.short	(.L_44 - .L_43)


	//   ....[0]....
.L_43:
        /*00b0*/ 	.word	0x00000090


	//   ....[1]....
        /*00b4*/ 	.word	0x000004d0


	//   ....[2]....
        /*00b8*/ 	.word	0x000006a0


	//   ....[3]....
        /*00bc*/ 	.word	0x00000840


	//   ....[4]....
        /*00c0*/ 	.word	0x00000940


	//   ....[5]....
        /*00c4*/ 	.word	0x00000ab0


	//   ....[6]....
        /*00c8*/ 	.word	0x00000c10


	//   ....[7]....
        /*00cc*/ 	.word	0x00001ce0


	//   ....[8]....
        /*00d0*/ 	.word	0x00002c70


	//   ....[9]....
        /*00d4*/ 	.word	0x00002e80


	//   ....[10]....
        /*00d8*/ 	.word	0x00002eb0


	//   ....[11]....
        /*00dc*/ 	.word	0x000036e0


	//   ....[12]....
        /*00e0*/ 	.word	0x00003910


	//----- nvinfo : EIATTR_VRC_CTA_INIT_COUNT
	.align		4
.L_44:
        /*00e4*/ 	.byte	0x02, 0x4a
        /*00e6*/ 	.byte	0x80
	.zero		1


	//----- nvinfo : EIATTR_SYSCALL_OFFSETS
	.align		4
        /*00e8*/ 	.byte	0x04, 0x46
        /*00ea*/ 	.short	(.L_46 - .L_45)


	//   ....[0]....
.L_45:
        /*00ec*/ 	.word	0x000052b0


	//   ....[1]....
        /*00f0*/ 	.word	0x000053f0


	//   ....[2]....
        /*00f4*/ 	.word	0x00005c50


	//   ....[3]....
        /*00f8*/ 	.word	0x00007270


	//   ....[4]....
        /*00fc*/ 	.word	0x00008820


	//   ....[5]....
        /*0100*/ 	.word	0x00009df0


	//----- nvinfo : EIATTR_MBARRIER_INSTR_OFFSETS
	.align		4
.L_46:
        /*0104*/ 	.byte	0x04, 0x39
        /*0106*/ 	.short	(.L_48 - .L_47)


	//   ....[0]....
.L_47:
        /*0108*/ 	.word	0x000005b0
        /*010c*/ 	.word	0x000000ff
        /*0110*/ 	.word	0x00000000
        /*0114*/ 	.short	0x0100
        /*0116*/ 	.byte	0x05
	.zero		1


	//   ....[1]....
        /*0118*/ 	.word	0x000005c0
        /*011c*/ 	.word	0x000000ff
        /*0120*/ 	.word	0x00000038
        /*0124*/ 	.short	0x0100
        /*0126*/ 	.byte	0x05
	.zero		1


	//   ....[2]....
        /*0128*/ 	.word	0x000005d0
        /*012c*/ 	.word	0x000000ff
        /*0130*/ 	.word	0x00000008
        /*0134*/ 	.short	0x0100
        /*0136*/ 	.byte	0x05
	.zero		1


	//   ....[3]....
        /*0138*/ 	.word	0x000005e0
        /*013c*/ 	.word	0x000000ff
        /*0140*/ 	.word	0x00000040
        /*0144*/ 	.short	0x0100
        /*0146*/ 	.byte	0x05
	.zero		1


	//   ....[4]....
        /*0148*/ 	.word	0x000005f0
        /*014c*/ 	.word	0x000000ff
        /*0150*/ 	.word	0x00000010
        /*0154*/ 	.short	0x0100
        /*0156*/ 	.byte	0x05
	.zero		1


	//   ....[5]....
        /*0158*/ 	.word	0x00000600
        /*015c*/ 	.word	0x000000ff
        /*0160*/ 	.word	0x00000048
        /*0164*/ 	.short	0x0100
        /*0166*/ 	.byte	0x05
	.zero		1


	//   ....[6]....
        /*0168*/ 	.word	0x00000610
        /*016c*/ 	.word	0x000000ff
        /*0170*/ 	.word	0x00000018
        /*0174*/ 	.short	0x0100
        /*0176*/ 	.byte	0x05
	.zero		1


	//   ....[7]....
        /*0178*/ 	.word	0x00000620
        /*017c*/ 	.word	0x000000ff
        /*0180*/ 	.word	0x00000050
        /*0184*/ 	.short	0x0100
        /*0186*/ 	.byte	0x05
	.zero		1


	//   ....[8]....
        /*0188*/ 	.word	0x00000630
        /*018c*/ 	.word	0x000000ff
        /*0190*/ 	.word	0x00000020
        /*0194*/ 	.short	0x0100
        /*0196*/ 	.byte	0x05
	.zero		1


	//   ....[9]....
        /*0198*/ 	.word	0x00000640
        /*019c*/ 	.word	0x000000ff
        /*01a0*/ 	.word	0x00000058
        /*01a4*/ 	.short	0x0100
        /*01a6*/ 	.byte	0x05
	.zero		1


	//   ....[10]....
        /*01a8*/ 	.word	0x00000650
        /*01ac*/ 	.word	0x000000ff
        /*01b0*/ 	.word	0x00000028
        /*01b4*/ 	.short	0x0100
        /*01b6*/ 	.byte	0x05
	.zero		1


	//   ....[11]....
        /*01b8*/ 	.word	0x00000660
        /*01bc*/ 	.word	0x000000ff
        /*01c0*/ 	.word	0x00000060
        /*01c4*/ 	.short	0x0100
        /*01c6*/ 	.byte	0x05
	.zero		1


	//   ....[12]....
        /*01c8*/ 	.word	0x00000670
        /*01cc*/ 	.word	0x000000ff
        /*01d0*/ 	.word	0x00000030
        /*01d4*/ 	.short	0x0100
        /*01d6*/ 	.byte	0x05
	.zero		1


	//   ....[13]....
        /*01d8*/ 	.word	0x00000680
        /*01dc*/ 	.word	0x000000ff
        /*01e0*/ 	.word	0x00000068
        /*01e4*/ 	.short	0x0100
        /*01e6*/ 	.byte	0x05
	.zero		1


	//   ....[14]....
        /*01e8*/ 	.word	0x000007b0
        /*01ec*/ 	.word	0x000000ff
        /*01f0*/ 	.word	0x00000070
        /*01f4*/ 	.short	0x0100
        /*01f6*/ 	.byte	0x07
	.zero		1


	//   ....[15]....
        /*01f8*/ 	.word	0x000007c0
        /*01fc*/ 	.word	0x000000ff
        /*0200*/ 	.word	0x00000090
        /*0204*/ 	.short	0x0100
        /*0206*/ 	.byte	0x07
	.zero		1


	//   ....[16]....
        /*0208*/ 	.word	0x000007d0
        /*020c*/ 	.word	0x000000ff
        /*0210*/ 	.word	0x00000078
        /*0214*/ 	.short	0x0100
        /*0216*/ 	.byte	0x07
	.zero		1


	//   ....[17]....
        /*0218*/ 	.word	0x000007e0
        /*021c*/ 	.word	0x000000ff
        /*0220*/ 	.word	0x00000098
        /*0224*/ 	.short	0x0100
        /*0226*/ 	.byte	0x07
	.zero		1


	//   ....[18]....
        /*0228*/ 	.word	0x000007f0
        /*022c*/ 	.word	0x000000ff
        /*0230*/ 	.word	0x00000080
        /*0234*/ 	.short	0x0100
        /*0236*/ 	.byte	0x07
	.zero		1


	//   ....[19]....
        /*0238*/ 	.word	0x00000800
        /*023c*/ 	.word	0x000000ff
        /*0240*/ 	.word	0x000000a0
        /*0244*/ 	.short	0x0100
        /*0246*/ 	.byte	0x07
	.zero		1


	//   ....[20]....
        /*0248*/ 	.word	0x00000810
        /*024c*/ 	.word	0x000000ff
        /*0250*/ 	.word	0x00000088
        /*0254*/ 	.short	0x0100
        /*0256*/ 	.byte	0x07
	.zero		1


	//   ....[21]....
        /*0258*/ 	.word	0x00000820
        /*025c*/ 	.word	0x000000ff
        /*0260*/ 	.word	0x000000a8
        /*0264*/ 	.short	0x0100
        /*0266*/ 	.byte	0x07
	.zero		1


	//   ....[22]....
        /*0268*/ 	.word	0x00000910
        /*026c*/ 	.word	0x000000ff
        /*0270*/ 	.word	0x000000b0
        /*0274*/ 	.short	0x0100
        /*0276*/ 	.byte	0x05
	.zero		1


	//   ....[23]....
        /*0278*/ 	.word	0x00000920
        /*027c*/ 	.word	0x000000ff
        /*0280*/ 	.word	0x000000b8
        /*0284*/ 	.short	0x0100
        /*0286*/ 	.byte	0x05
	.zero		1


	//   ....[24]....
        /*0288*/ 	.word	0x00000a60
        /*028c*/ 	.word	0x000000ff
        /*0290*/ 	.word	0x000000c0
        /*0294*/ 	.short	0x0100
        /*0296*/ 	.byte	0x05
	.zero		1


	//   ....[25]....
        /*0298*/ 	.word	0x00000a70
        /*029c*/ 	.word	0x000000ff
        /*02a0*/ 	.word	0x000000d0
        /*02a4*/ 	.short	0x0100
        /*02a6*/ 	.byte	0x05
	.zero		1


	//   ....[26]....
        /*02a8*/ 	.word	0x00000a80
        /*02ac*/ 	.word	0x000000ff
        /*02b0*/ 	.word	0x000000c8
        /*02b4*/ 	.short	0x0100
        /*02b6*/ 	.byte	0x05
	.zero		1


	//   ....[27]....
        /*02b8*/ 	.word	0x00000a90
        /*02bc*/ 	.word	0x000000ff
        /*02c0*/ 	.word	0x000000d8
        /*02c4*/ 	.short	0x0100
        /*02c6*/ 	.byte	0x05
	.zero		1


	//   ....[28]....
        /*02c8*/ 	.word	0x00000bc0
        /*02cc*/ 	.word	0x000000ff
        /*02d0*/ 	.word	0x000000e0
        /*02d4*/ 	.short	0x0100
        /*02d6*/ 	.byte	0x07
	.zero		1


	//   ....[29]....
        /*02d8*/ 	.word	0x00000bd0
        /*02dc*/ 	.word	0x000000ff
        /*02e0*/ 	.word	0x000000f0
        /*02e4*/ 	.short	0x0100
        /*02e6*/ 	.byte	0x07
	.zero		1


	//   ....[30]....
        /*02e8*/ 	.word	0x00000be0
        /*02ec*/ 	.word	0x000000ff
        /*02f0*/ 	.word	0x000000e8
        /*02f4*/ 	.short	0x0100
        /*02f6*/ 	.byte	0x07
	.zero		1


	//   ....[31]....
        /*02f8*/ 	.word	0x00000bf0
        /*02fc*/ 	.word	0x000000ff
        /*0300*/ 	.word	0x000000f8
        /*0304*/ 	.short	0x0100
        /*0306*/ 	.byte	0x07
	.zero		1


	//   ....[32]....
        /*0308*/ 	.word	0x00000ce0
        /*030c*/ 	.word	0x000000ff
        /*0310*/ 	.word	0x00000100
        /*0314*/ 	.short	0x0100
        /*0316*/ 	.byte	0x05
	.zero		1


	//   ....[33]....
        /*0318*/ 	.word	0x00000cf0
        /*031c*/ 	.word	0x000000ff
        /*0320*/ 	.word	0x00000110
        /*0324*/ 	.short	0x0100
        /*0326*/ 	.byte	0x05
	.zero		1


	//   ....[34]....
        /*0328*/ 	.word	0x00000d00
        /*032c*/ 	.word	0x000000ff
        /*0330*/ 	.word	0x00000108
        /*0334*/ 	.short	0x0100
        /*0336*/ 	.byte	0x05
	.zero		1


	//   ....[35]....
        /*0338*/ 	.word	0x00000d10
        /*033c*/ 	.word	0x000000ff
        /*0340*/ 	.word	0x00000118
        /*0344*/ 	.short	0x0100
        /*0346*/ 	.byte	0x05
	.zero		1


	//   ....[36]....
        /*0348*/ 	.word	0x000015e0
        /*034c*/ 	.word	0x00000003
        /*0350*/ 	.word	0x00000110
        /*0354*/ 	.short	0x010a
        /*0356*/ 	.byte	0xff
	.zero		1


	//   ....[37]....
        /*0358*/ 	.word	0x00001610
        /*035c*/ 	.word	0x00000003
        /*0360*/ 	.word	0x00000100
        /*0364*/ 	.short	0x0101
        /*0366*/ 	.byte	0xff
	.zero		1


	//   ....[38]....
        /*0368*/ 	.word	0x000016e0
        /*036c*/ 	.word	0x000000ff
        /*0370*/ 	.word	0x00000038
        /*0374*/ 	.short	0x010a
        /*0376*/ 	.byte	0x08
	.zero		1


	//   ....[39]....
        /*0378*/ 	.word	0x00001780
        /*037c*/ 	.word	0x000000ff
        /*0380*/ 	.word	0x00000038
        /*0384*/ 	.short	0x010a
        /*0386*/ 	.byte	0x21
	.zero		1


	//   ....[40]....
        /*0388*/ 	.word	0x000018d0
        /*038c*/ 	.word	0x000000ff
        /*0390*/ 	.word	0x00000038
        /*0394*/ 	.short	0x010a
        /*0396*/ 	.byte	0x08
	.zero		1


	//   ....[41]....
        /*0398*/ 	.word	0x000019e0
        /*039c*/ 	.word	0x000000ff
        /*03a0*/ 	.word	0x000000b8
        /*03a4*/ 	.short	0x0101
        /*03a6*/ 	.byte	0x04
	.zero		1


	//   ....[42]....
        /*03a8*/ 	.word	0x00001a00
        /*03ac*/ 	.word	0x000000ff
        /*03b0*/ 	.word	0x00000038
        /*03b4*/ 	.short	0x010a
        /*03b6*/ 	.byte	0x08
	.zero		1


	//   ....[43]....
        /*03b8*/ 	.word	0x00001a80
        /*03bc*/ 	.word	0x000000ff
        /*03c0*/ 	.word	0x00000038
        /*03c4*/ 	.short	0x010a
        /*03c6*/ 	.byte	0x11
	.zero		1


	//   ....[44]....
        /*03c8*/ 	.word	0x00001bd0
        /*03cc*/ 	.word	0x000000ff
        /*03d0*/ 	.word	0x00000038
        /*03d4*/ 	.short	0x010a
        /*03d6*/ 	.byte	0x08
	.zero		1


	//   ....[45]....
        /*03d8*/ 	.word	0x00001d10
        /*03dc*/ 	.word	0x00000002
        /*03e0*/ 	.word	0x000000c0
        /*03e4*/ 	.short	0x010a
        /*03e6*/ 	.byte	0xff
	.zero		1


	//   ....[46]....
        /*03e8*/ 	.word	0x00001dd0
        /*03ec*/ 	.word	0x00000002
        /*03f0*/ 	.word	0x00000000
        /*03f4*/ 	.short	0x0101
        /*03f6*/ 	.byte	0xff
	.zero		1


	//   ....[47]....
        /*03f8*/ 	.word	0x00002330
        /*03fc*/ 	.word	0x000000ff
        /*0400*/ 	.word	0x00000000
        /*0404*/ 	.short	0x010a
        /*0406*/ 	.byte	0x05
	.zero		1


	//   ....[48]....
        /*0408*/ 	.word	0x000023c0
        /*040c*/ 	.word	0x000000ff
        /*0410*/ 	.word	0x00000000
        /*0414*/ 	.short	0x010a
        /*0416*/ 	.byte	0x05
	.zero		1


	//   ....[49]....
        /*0418*/ 	.word	0x00002450
        /*041c*/ 	.word	0x000000ff
        /*0420*/ 	.word	0x00000000
        /*0424*/ 	.short	0x010a
        /*0426*/ 	.byte	0x05
	.zero		1


	//   ....[50]....
        /*0428*/ 	.word	0x000024e0
        /*042c*/ 	.word	0x000000ff
        /*0430*/ 	.word	0x00000000
        /*0434*/ 	.short	0x010a
        /*0436*/ 	.byte	0x05
	.zero		1


	//   ....[51]....
        /*0438*/ 	.word	0x00002570
        /*043c*/ 	.word	0x000000ff
        /*0440*/ 	.word	0x00000000
        /*0444*/ 	.short	0x010a
        /*0446*/ 	.byte	0x05
	.zero		1


	//   ....[52]....
        /*0448*/ 	.word	0x00002600
        /*044c*/ 	.word	0x000000ff
        /*0450*/ 	.word	0x00000000
        /*0454*/ 	.short	0x010a
        /*0456*/ 	.byte	0x05
	.zero		1


	//   ....[53]....
        /*0458*/ 	.word	0x000026a0
        /*045c*/ 	.word	0x00000000
        /*0460*/ 	.word	0x00000000
        /*0464*/ 	.short	0x010a
        /*0466*/ 	.byte	0xff
	.zero		1


	//   ....[54]....
        /*0468*/ 	.word	0x000027c0
        /*046c*/ 	.word	0x00000000
        /*0470*/ 	.word	0x00000100
        /*0474*/ 	.short	0x010a
        /*0476*/ 	.byte	0xff
	.zero		1


	//   ....[55]....
        /*0478*/ 	.word	0x00002820
        /*047c*/ 	.word	0x00000004
        /*0480*/ 	.word	0x00000000
        /*0484*/ 	.short	0x0101
        /*0486*/ 	.byte	0xff
	.zero		1


	//   ....[56]....
        /*0488*/ 	.word	0x00002840
        /*048c*/ 	.word	0x000000ff
        /*0490*/ 	.word	0x000000d0
        /*0494*/ 	.short	0x010a
        /*0496*/ 	.byte	0x05
	.zero		1


	//   ....[57]....
        /*0498*/ 	.word	0x00002960
        /*049c*/ 	.word	0x00000000
        /*04a0*/ 	.word	0x000000c0
        /*04a4*/ 	.short	0x010a
        /*04a6*/ 	.byte	0xff
	.zero		1


	//   ....[58]....
        /*04a8*/ 	.word	0x00002a70
        /*04ac*/ 	.word	0x00000000
        /*04b0*/ 	.word	0x00000000
        /*04b4*/ 	.short	0x0101
        /*04b6*/ 	.byte	0xff
	.zero		1


	//   ....[59]....
        /*04b8*/ 	.word	0x00002b00
        /*04bc*/ 	.word	0x000000ff
        /*04c0*/ 	.word	0x000000d0
        /*04c4*/ 	.short	0x0106
        /*04c6*/ 	.byte	0x05
	.zero		1


	//   ....[60]....
        /*04c8*/ 	.word	0x00002b20
        /*04cc*/ 	.word	0x000000ff
        /*04d0*/ 	.word	0x000000d0
        /*04d4*/ 	.short	0x010a
        /*04d6*/ 	.byte	0x05
	.zero		1


	//   ....[61]....
        /*04d8*/ 	.word	0x00002bb0
        /*04dc*/ 	.word	0x000000ff
        /*04e0*/ 	.word	0x000000d0
        /*04e4*/ 	.short	0x0106
        /*04e6*/ 	.byte	0x04
	.zero		1


	//   ....[62]....
        /*04e8*/ 	.word	0x00002bf0
        /*04ec*/ 	.word	0x00000000
        /*04f0*/ 	.word	0x000000d0
        /*04f4*/ 	.short	0x010a
        /*04f6*/ 	.byte	0xff
	.zero		1


	//   ....[63]....
        /*04f8*/ 	.word	0x000030f0
        /*04fc*/ 	.word	0x00000000
        /*0500*/ 	.word	0x000000c0
        /*0504*/ 	.short	0x010a
        /*0506*/ 	.byte	0xff
	.zero		1


	//   ....[64]....
        /*0508*/ 	.word	0x00003200
        /*050c*/ 	.word	0x00000003
        /*0510*/ 	.word	0x00000000
        /*0514*/ 	.short	0x0101
        /*0516*/ 	.byte	0xff
	.zero		1


	//   ....[65]....
        /*0518*/ 	.word	0x00003210
        /*051c*/ 	.word	0x000000ff
        /*0520*/ 	.word	0x00000000
        /*0524*/ 	.short	0x010a
        /*0526*/ 	.byte	0x04
	.zero		1


	//   ....[66]....
        /*0528*/ 	.word	0x00003230
        /*052c*/ 	.word	0x000000ff
        /*0530*/ 	.word	0x000000f0
        /*0534*/ 	.short	0x010a
        /*0536*/ 	.byte	0x08
	.zero		1


	//   ....[67]....
        /*0538*/ 	.word	0x00003300
        /*053c*/ 	.word	0x000000ff
        /*0540*/ 	.word	0x00000000
        /*0544*/ 	.short	0x010a
        /*0546*/ 	.byte	0x07
	.zero		1


	//   ....[68]....
        /*0548*/ 	.word	0x00003440
        /*054c*/ 	.word	0x000000ff
        /*0550*/ 	.word	0x00000000
        /*0554*/ 	.short	0x010a
        /*0556*/ 	.byte	0x04
	.zero		1


	//   ....[69]....
        /*0558*/ 	.word	0x00003630
        /*055c*/ 	.word	0x000000ff
        /*0560*/ 	.word	0x00000000
        /*0564*/ 	.short	0x010a
        /*0566*/ 	.byte	0x05
	.zero		1


	//   ....[70]....
        /*0568*/ 	.word	0x000036c0
        /*056c*/ 	.word	0x000000ff
        /*0570*/ 	.word	0x00000000
        /*0574*/ 	.short	0x010a
        /*0576*/ 	.byte	0x07
	.zero		1


	//   ....[71]....
        /*0578*/ 	.word	0x00003b40
        /*057c*/ 	.word	0x00000000
        /*0580*/ 	.word	0x000000c0
        /*0584*/ 	.short	0x010a
        /*0586*/ 	.byte	0xff
	.zero		1


	//   ....[72]....
        /*0588*/ 	.word	0x00003c00
        /*058c*/ 	.word	0x00000000
        /*0590*/ 	.word	0x00000000
        /*0594*/ 	.short	0x0101
        /*0596*/ 	.byte	0xff
	.zero		1


	//   ....[73]....
        /*0598*/ 	.word	0x00003f20
        /*059c*/ 	.word	0x000000ff
        /*05a0*/ 	.word	0x000000b8
        /*05a4*/ 	.short	0x010a
        /*05a6*/ 	.byte	0x07
	.zero		1


	//   ....[74]....
        /*05a8*/ 	.word	0x00004110
        /*05ac*/ 	.word	0x000000ff
        /*05b0*/ 	.word	0x00000090
        /*05b4*/ 	.short	0x010a
        /*05b6*/ 	.byte	0x07
	.zero		1


	//   ....[75]....
        /*05b8*/ 	.word	0x00004280
        /*05bc*/ 	.word	0x000000ff
        /*05c0*/ 	.word	0x00000070
        /*05c4*/ 	.short	0x010b
        /*05c6*/ 	.byte	0x07
	.zero		1


	//   ....[76]....
        /*05c8*/ 	.word	0x00004290
        /*05cc*/ 	.word	0x000000ff
        /*05d0*/ 	.word	0x00000000
        /*05d4*/ 	.short	0x0101
        /*05d6*/ 	.byte	0x08
	.zero		1


	//   ....[77]....
        /*05d8*/ 	.word	0x000042b0
        /*05dc*/ 	.word	0x000000ff
        /*05e0*/ 	.word	0x00000098
        /*05e4*/ 	.short	0x010a
        /*05e6*/ 	.byte	0x07
	.zero		1


	//   ....[78]....
        /*05e8*/ 	.word	0x00004410
        /*05ec*/ 	.word	0x000000ff
        /*05f0*/ 	.word	0x00000078
        /*05f4*/ 	.short	0x010b
        /*05f6*/ 	.byte	0x07
	.zero		1


	//   ....[79]....
        /*05f8*/ 	.word	0x00004420
        /*05fc*/ 	.word	0x000000ff
        /*0600*/ 	.word	0x00000000
        /*0604*/ 	.short	0x0101
        /*0606*/ 	.byte	0x08
	.zero		1


	//   ....[80]....
        /*0608*/ 	.word	0x00004430
        /*060c*/ 	.word	0x000000ff
        /*0610*/ 	.word	0x000000a0
        /*0614*/ 	.short	0x010a
        /*0616*/ 	.byte	0x07
	.zero		1


	//   ....[81]....
        /*0618*/ 	.word	0x000045d0
        /*061c*/ 	.word	0x000000ff
        /*0620*/ 	.word	0x00000080
        /*0624*/ 	.short	0x010b
        /*0626*/ 	.byte	0x07
	.zero		1


	//   ....[82]....
        /*0628*/ 	.word	0x00004640
        /*062c*/ 	.word	0x000000ff
        /*0630*/ 	.word	0x00000000
        /*0634*/ 	.short	0x0101
        /*0636*/ 	.byte	0x08
	.zero		1


	//   ....[83]....
        /*0638*/ 	.word	0x00004670
        /*063c*/ 	.word	0x000000ff
        /*0640*/ 	.word	0x000000a8
        /*0644*/ 	.short	0x010a
        /*0646*/ 	.byte	0x07
	.zero		1


	//   ....[84]....
        /*0648*/ 	.word	0x00004880
        /*064c*/ 	.word	0x000000ff
        /*0650*/ 	.word	0x00000088
        /*0654*/ 	.short	0x010b
        /*0656*/ 	.byte	0x07
	.zero		1


	//   ....[85]....
        /*0658*/ 	.word	0x000048a0
        /*065c*/ 	.word	0x000000ff
        /*0660*/ 	.word	0x00000000
        /*0664*/ 	.short	0x0101
        /*0666*/ 	.byte	0x0d
	.zero		1


	//   ....[86]....
        /*0668*/ 	.word	0x000048d0
        /*066c*/ 	.word	0x000000ff
        /*0670*/ 	.word	0x00000090
        /*0674*/ 	.short	0x010a
        /*0676*/ 	.byte	0x07
	.zero		1


	//   ....[87]....
        /*0678*/ 	.word	0x000048f0
        /*067c*/ 	.word	0x000000ff
        /*0680*/ 	.word	0x00000098
        /*0684*/ 	.short	0x010a
        /*0686*/ 	.byte	0x07
	.zero		1


	//   ....[88]....
        /*0688*/ 	.word	0x00004910
        /*068c*/ 	.word	0x000000ff
        /*0690*/ 	.word	0x000000a0
        /*0694*/ 	.short	0x010a
        /*0696*/ 	.byte	0x07
	.zero		1


	//   ....[89]....
        /*0698*/ 	.word	0x00004950
        /*069c*/ 	.word	0x00000000
        /*06a0*/ 	.word	0x000000a8
        /*06a4*/ 	.short	0x010a
        /*06a6*/ 	.byte	0xff
	.zero		1


	//   ....[90]....
        /*06a8*/ 	.word	0x00004c80
        /*06ac*/ 	.word	0x00000000
        /*06b0*/ 	.word	0x000000c0
        /*06b4*/ 	.short	0x010a
        /*06b6*/ 	.byte	0xff
	.zero		1


	//   ....[91]....
        /*06b8*/ 	.word	0x00004d90
        /*06bc*/ 	.word	0x00000000
        /*06c0*/ 	.word	0x00000000
        /*06c4*/ 	.short	0x0101
        /*06c6*/ 	.byte	0xff
	.zero		1


	//   ....[92]....
        /*06c8*/ 	.word	0x000057f0
        /*06cc*/ 	.word	0x00000003
        /*06d0*/ 	.word	0x00000070
        /*06d4*/ 	.short	0x010a
        /*06d6*/ 	.byte	0xff
	.zero		1


	//   ....[93]....
        /*06d8*/ 	.word	0x00005830
        /*06dc*/ 	.word	0x000000c1
        /*06e0*/ 	.word	0x000000e0
        /*06e4*/ 	.short	0x010a
        /*06e6*/ 	.byte	0xff
	.zero		1


	//   ....[94]....
        /*06e8*/ 	.word	0x00005960
        /*06ec*/ 	.word	0x00000003
        /*06f0*/ 	.word	0x00000070
        /*06f4*/ 	.short	0x010a
        /*06f6*/ 	.byte	0xff
	.zero		1


	//   ....[95]....
        /*06f8*/ 	.word	0x00005ac0
        /*06fc*/ 	.word	0x00000000
        /*0700*/ 	.word	0x00000000
        /*0704*/ 	.short	0x0101
        /*0706*/ 	.byte	0xff
	.zero		1


	//   ....[96]....
        /*0708*/ 	.word	0x00005b20
        /*070c*/ 	.word	0x000000c1
        /*0710*/ 	.word	0x000000e0
        /*0714*/ 	.short	0x010a
        /*0716*/ 	.byte	0xff
	.zero		1


	//   ....[97]....
        /*0718*/ 	.word	0x00006ed0
        /*071c*/ 	.word	0x000000cc
        /*0720*/ 	.word	0x00000070
        /*0724*/ 	.short	0x010a
        /*0726*/ 	.byte	0xff
	.zero		1


	//   ....[98]....
        /*0728*/ 	.word	0x00006fa0
        /*072c*/ 	.word	0x000000cc
        /*0730*/ 	.word	0x00000070
        /*0734*/ 	.short	0x010a
        /*0736*/ 	.byte	0xff
	.zero		1


	//   ....[99]....
        /*0738*/ 	.word	0x000070e0
        /*073c*/ 	.word	0x00000003
        /*0740*/ 	.word	0x00000000
        /*0744*/ 	.short	0x0101
        /*0746*/ 	.byte	0xff
	.zero		1


	//   ....[100]....
        /*0748*/ 	.word	0x00008480
        /*074c*/ 	.word	0x00000000
        /*0750*/ 	.word	0x00000070
        /*0754*/ 	.short	0x010a
        /*0756*/ 	.byte	0xff
	.zero		1


	//   ....[101]....
        /*0758*/ 	.word	0x00008550
        /*075c*/ 	.word	0x00000000
        /*0760*/ 	.word	0x00000070
        /*0764*/ 	.short	0x010a
        /*0766*/ 	.byte	0xff
	.zero		1


	//   ....[102]....
        /*0768*/ 	.word	0x000086b0
        /*076c*/ 	.word	0x00000000
        /*0770*/ 	.word	0x00000000
        /*0774*/ 	.short	0x0101
        /*0776*/ 	.byte	0xff
	.zero		1


	//   ....[103]....
        /*0778*/ 	.word	0x00009a60
        /*077c*/ 	.word	0x00000000
        /*0780*/ 	.word	0x00000070
        /*0784*/ 	.short	0x010a
        /*0786*/ 	.byte	0xff
	.zero		1


	//   ....[104]....
        /*0788*/ 	.word	0x00009b30
        /*078c*/ 	.word	0x00000000
        /*0790*/ 	.word	0x00000070
        /*0794*/ 	.short	0x010a
        /*0796*/ 	.byte	0xff
	.zero		1


	//   ....[105]....
        /*0798*/ 	.word	0x00009c90
        /*079c*/ 	.word	0x00000000
        /*07a0*/ 	.word	0x00000000
        /*07a4*/ 	.short	0x0101
        /*07a6*/ 	.byte	0xff
	.zero		1


	//   ....[106]....
        /*07a8*/ 	.word	0x0000a180
        /*07ac*/ 	.word	0x000000ff
        /*07b0*/ 	.word	0x00000000
        /*07b4*/ 	.short	0x0101
        /*07b6*/ 	.byte	0x05
	.zero		1


	//   ....[107]....
        /*07b8*/ 	.word	0x0000b100
        /*07bc*/ 	.word	0x00000003
        /*07c0*/ 	.word	0x00000110
        /*07c4*/ 	.short	0x010a
        /*07c6*/ 	.byte	0xff
	.zero		1


	//   ....[108]....
        /*07c8*/ 	.word	0x0000b160
        /*07cc*/ 	.word	0x00000002
        /*07d0*/ 	.word	0x00000038
        /*07d4*/ 	.short	0x010a
        /*07d6*/ 	.byte	0xff
	.zero		1


	//   ....[109]....
        /*07d8*/ 	.word	0x0000b1c0
        /*07dc*/ 	.word	0x00000002
        /*07e0*/ 	.word	0x00000038
        /*07e4*/ 	.short	0x010a
        /*07e6*/ 	.byte	0xff
	.zero		1


	//   ....[110]....
        /*07e8*/ 	.word	0x0000b210
        /*07ec*/ 	.word	0x00000002
        /*07f0*/ 	.word	0x000000c0
        /*07f4*/ 	.short	0x010a
        /*07f6*/ 	.byte	0xff
	.zero		1


	//   ....[111]....
        /*07f8*/ 	.word	0x0000b270
        /*07fc*/ 	.word	0x00000000
        /*0800*/ 	.word	0x00000000
        /*0804*/ 	.short	0x010a
        /*0806*/ 	.byte	0xff
	.zero		1


	//   ....[112]....
        /*0808*/ 	.word	0x0000b2d0
        /*080c*/ 	.word	0x00000000
        /*0810*/ 	.word	0x00000000
        /*0814*/ 	.short	0x010a
        /*0816*/ 	.byte	0xff
	.zero		1


	//   ....[113]....
        /*0818*/ 	.word	0x0000b330
        /*081c*/ 	.word	0x00000000
        /*0820*/ 	.word	0x00000000
        /*0824*/ 	.short	0x010a
        /*0826*/ 	.byte	0xff
	.zero		1


	//   ....[114]....
        /*0828*/ 	.word	0x0000b390
        /*082c*/ 	.word	0x00000000
        /*0830*/ 	.word	0x00000000
        /*0834*/ 	.short	0x010a
        /*0836*/ 	.byte	0xff
	.zero		1


	//   ....[115]....
        /*0838*/ 	.word	0x0000b3f0
        /*083c*/ 	.word	0x00000000
        /*0840*/ 	.word	0x00000000
        /*0844*/ 	.short	0x010a
        /*0846*/ 	.byte	0xff
	.zero		1


	//   ....[116]....
        /*0848*/ 	.word	0x0000b450
        /*084c*/ 	.word	0x00000000
        /*0850*/ 	.word	0x00000000
        /*0854*/ 	.short	0x010a
        /*0856*/ 	.byte	0xff
	.zero		1


	//   ....[117]....
        /*0858*/ 	.word	0x0000b4a0
        /*085c*/ 	.word	0x00000000
        /*0860*/ 	.word	0x00000100
        /*0864*/ 	.short	0x010a
        /*0866*/ 	.byte	0xff
	.zero		1


	//   ....[118]....
        /*0868*/ 	.word	0x0000b500
        /*086c*/ 	.word	0x00000000
        /*0870*/ 	.word	0x000000d0
        /*0874*/ 	.short	0x010a
        /*0876*/ 	.byte	0xff
	.zero		1


	//   ....[119]....
        /*0878*/ 	.word	0x0000b550
        /*087c*/ 	.word	0x00000000
        /*0880*/ 	.word	0x000000c0
        /*0884*/ 	.short	0x010a
        /*0886*/ 	.byte	0xff
	.zero		1


	//   ....[120]....
        /*0888*/ 	.word	0x0000b5b0
        /*088c*/ 	.word	0x00000000
        /*0890*/ 	.word	0x000000d0
        /*0894*/ 	.short	0x010a
        /*0896*/ 	.byte	0xff
	.zero		1


	//   ....[121]....
        /*0898*/ 	.word	0x0000b600
        /*089c*/ 	.word	0x00000000
        /*08a0*/ 	.word	0x000000c0
        /*08a4*/ 	.short	0x010a
        /*08a6*/ 	.byte	0xff
	.zero		1


	//   ....[122]....
        /*08a8*/ 	.word	0x0000b660
        /*08ac*/ 	.word	0x00000003
        /*08b0*/ 	.word	0x000000f0
        /*08b4*/ 	.short	0x010a
        /*08b6*/ 	.byte	0xff
	.zero		1


	//   ....[123]....
        /*08b8*/ 	.word	0x0000b6c0
        /*08bc*/ 	.word	0x00000000
        /*08c0*/ 	.word	0x00000000
        /*08c4*/ 	.short	0x010a
        /*08c6*/ 	.byte	0xff
	.zero		1


	//   ....[124]....
        /*08c8*/ 	.word	0x0000b720
        /*08cc*/ 	.word	0x00000000
        /*08d0*/ 	.word	0x00000000
        /*08d4*/ 	.short	0x010a
        /*08d6*/ 	.byte	0xff
	.zero		1


	//   ....[125]....
        /*08d8*/ 	.word	0x0000b780
        /*08dc*/ 	.word	0x00000000
        /*08e0*/ 	.word	0x00000000
        /*08e4*/ 	.short	0x010a
        /*08e6*/ 	.byte	0xff
	.zero		1


	//   ....[126]....
        /*08e8*/ 	.word	0x0000b7d0
        /*08ec*/ 	.word	0x00000000
        /*08f0*/ 	.word	0x000000c0
        /*08f4*/ 	.short	0x010a
        /*08f6*/ 	.byte	0xff
	.zero		1


	//   ....[127]....
        /*08f8*/ 	.word	0x0000b830
        /*08fc*/ 	.word	0x00000000
        /*0900*/ 	.word	0x000000b8
        /*0904*/ 	.short	0x010a
        /*0906*/ 	.byte	0xff
	.zero		1


	//   ....[128]....
        /*0908*/ 	.word	0x0000b890
        /*090c*/ 	.word	0x00000003
        /*0910*/ 	.word	0x00000090
        /*0914*/ 	.short	0x010a
        /*0916*/ 	.byte	0xff
	.zero		1


	//   ....[129]....
        /*0918*/ 	.word	0x0000b8f0
        /*091c*/ 	.word	0x00000003
        /*0920*/ 	.word	0x00000098
        /*0924*/ 	.short	0x010a
        /*0926*/ 	.byte	0xff
	.zero		1


	//   ....[130]....
        /*0928*/ 	.word	0x0000b950
        /*092c*/ 	.word	0x00000003
        /*0930*/ 	.word	0x000000a0
        /*0934*/ 	.short	0x010a
        /*0936*/ 	.byte	0xff
	.zero		1


	//   ....[131]....
        /*0938*/ 	.word	0x0000b9b0
        /*093c*/ 	.word	0x00000003
        /*0940*/ 	.word	0x000000a8
        /*0944*/ 	.short	0x010a
        /*0946*/ 	.byte	0xff
	.zero		1


	//   ....[132]....
        /*0948*/ 	.word	0x0000ba10
        /*094c*/ 	.word	0x00000000
        /*0950*/ 	.word	0x00000090
        /*0954*/ 	.short	0x010a
        /*0956*/ 	.byte	0xff
	.zero		1


	//   ....[133]....
        /*0958*/ 	.word	0x0000ba70
        /*095c*/ 	.word	0x00000000
        /*0960*/ 	.word	0x00000098
        /*0964*/ 	.short	0x010a
        /*0966*/ 	.byte	0xff
	.zero		1


	//   ....[134]....
        /*0968*/ 	.word	0x0000bad0
        /*096c*/ 	.word	0x00000000
        /*0970*/ 	.word	0x000000a0
        /*0974*/ 	.short	0x010a
        /*0976*/ 	.byte	0xff
	.zero		1


	//   ....[135]....
        /*0978*/ 	.word	0x0000bb20
        /*097c*/ 	.word	0x00000000
        /*0980*/ 	.word	0x000000c0
        /*0984*/ 	.short	0x010a
        /*0986*/ 	.byte	0xff
	.zero		1


	//   ....[136]....
        /*0988*/ 	.word	0x0000bb70
        /*098c*/ 	.word	0x00000003
        /*0990*/ 	.word	0x00000070
        /*0994*/ 	.short	0x010a
        /*0996*/ 	.byte	0xff
	.zero		1


	//   ....[137]....
        /*0998*/ 	.word	0x0000bbc0
        /*099c*/ 	.word	0x000000c1
        /*09a0*/ 	.word	0x000000e0
        /*09a4*/ 	.short	0x010a
        /*09a6*/ 	.byte	0xff
	.zero		1


	//   ....[138]....
        /*09a8*/ 	.word	0x0000bc10
        /*09ac*/ 	.word	0x000000cc
        /*09b0*/ 	.word	0x00000070
        /*09b4*/ 	.short	0x010a
        /*09b6*/ 	.byte	0xff
	.zero		1


	//   ....[139]....
        /*09b8*/ 	.word	0x0000bc60
        /*09bc*/ 	.word	0x00000000
        /*09c0*/ 	.word	0x00000070
        /*09c4*/ 	.short	0x010a
        /*09c6*/ 	.byte	0xff
	.zero		1


	//   ....[140]....
        /*09c8*/ 	.word	0x0000bcb0
        /*09cc*/ 	.word	0x00000000
        /*09d0*/ 	.word	0x00000070
        /*09d4*/ 	.short	0x010a
        /*09d6*/ 	.byte	0xff
	.zero		1


	//----- nvinfo : EIATTR_NUM_MBARRIERS
	.align		4
.L_48:
        /*09d8*/ 	.byte	0x03, 0x38
        /*09da*/ 	.short	0x0024


	//----- nvinfo : EIATTR_EXIT_INSTR_OFFSETS
	.align		4
        /*09dc*/ 	.byte	0x04, 0x1c
        /*09de*/ 	.short	(.L_50 - .L_49)


	//   ....[0]....
.L_49:
        /*09e0*/ 	.word	0x000026d0


	//   ....[1]....
        /*09e4*/ 	.word	0x00002bc0


	//   ....[2]....
        /*09e8*/ 	.word	0x00002c20


	//   ....[3]....
        /*09ec*/ 	.word	0x00003920


	//   ....[4]....
        /*09f0*/ 	.word	0x00004980


	//   ....[5]....
        /*09f4*/ 	.word	0x000049c0


	//   ....[6]....
        /*09f8*/ 	.word	0x0000b0f0


	//----- nvinfo : EIATTR_MAX_THREADS
	.align		4
.L_50:
        /*09fc*/ 	.byte	0x04, 0x05
        /*09fe*/ 	.short	(.L_52 - .L_51)
.L_51:
        /*0a00*/ 	.word	0x00000100
        /*0a04*/ 	.word	0x00000001
        /*0a08*/ 	.word	0x00000001


	//----- nvinfo : EIATTR_CRS_STACK_SIZE
	.align		4
.L_52:
        /*0a0c*/ 	.byte	0x04, 0x1e
        /*0a0e*/ 	.short	(.L_54 - .L_53)
.L_53:
        /*0a10*/ 	.word	0x00000000


	//----- nvinfo : EIATTR_CBANK_PARAM_SIZE
	.align		4
.L_54:
        /*0a14*/ 	.byte	0x03, 0x19
        /*0a16*/ 	.short	0x0800


	//----- nvinfo : EIATTR_PARAM_CBANK
	.align		4
        /*0a18*/ 	.byte	0x04, 0x0a
        /*0a1a*/ 	.short	(.L_56 - .L_55)
	.align		4
.L_55:
        /*0a1c*/ 	.word	index@(.nv.constant0._ZN7cutlass13device_kernelINS_4gemm6kernel13GemmUniversalIN4cute5tupleIJiiiiEEENS1_10collective13CollectiveMmaINS1_35MainloopSm100TmaUmmaWarpSpecializedILi7ELi2ELi2ENS5_IJNS4_1CILi1EEESB_SB_EEEEENS5_IJNSA_ILi128EEENSA_ILi256EEENSA_ILi64EEEEEENS_12float_e4m3_tENS5_IJlSB_lEEESI_SJ_NS4_8TiledMMAINS4_8MMA_AtomIJNS4_10MMA_TraitsINS4_19SM100_MMA_F8F6F4_SSEJSI_SI_fSE_SF_NS4_17integral_constantINS4_4UMMA5MajorELSQ_0EEESR_NSO_INSP_7ScaleInELSS_0EEEST_EEEEEENS4_6LayoutISC_NS5_IJNSA_ILi0EEESX_SX_EEEEENS5_IJNS4_10UnderscoreES10_S10_EEEEENS4_13SM90_TMA_LOADENS4_14ComposedLayoutINS4_7SwizzleILi2ELi4ELi3EEENS4_18smem_ptr_flag_bitsILi8EEENSW_INS5_IJNSA_ILi8EEESG_EEENS5_IJSG_SB_EEEEEEEvNS4_8identityES13_S1D_vS1E_EENS_8epilogue10collective18CollectiveEpilogueINS1G_23Sm100TmaWarpSpecializedILi4ELi2ELi64ELb0ELb0EEEJSH_NS5_IJNSW_ISE_SB_EENSW_ISG_SB_EEEEESI_SJ_SI_SJ_NS1G_6fusion15FusionCallbacksIS1K_NS1O_17LinearCombinationISI_fSI_fLNS_15FloatRoundStyleE2EEESH_S1N_JEEENS4_5SM1004TMEM4LOAD26SM100_TMEM_LOAD_32dp32b64xES13_S1D_NS4_39AutoVectorizingCopyWithAssumedAlignmentILi128EEENS4_14SM90_TMA_STOREES1D_S1Z_S1Z_EEEvvEEEEvNT_6ParamsE)
        /*0a20*/ 	.short	0x0380
        /*0a22*/ 	.short	0x0800


	//----- nvinfo : EIATTR_SW_WAR
	.align		4
.L_56:
        /*0a24*/ 	.byte	0x04, 0x36
        /*0a26*/ 	.short	(.L_58 - .L_57)
.L_57:
        /*0a28*/ 	.word	0x00000008
.L_58:


//--------------------- .nv.callgraph             --------------------------
	.section	.nv.callgraph,"",@"SHT_CUDA_CALLGRAPH"
	.align	4
	.sectionentsize	8
	.align		4
        /*0000*/ 	.word	0x00000000
	.align		4
        /*0004*/ 	.word	0xffffffff
	.align		4
        /*0008*/ 	.word	index@(_ZN7cutlass13device_kernelINS_4gemm6kernel13GemmUniversalIN4cute5tupleIJiiiiEEENS1_10collective13CollectiveMmaINS1_35MainloopSm100TmaUmmaWarpSpecializedILi7ELi2ELi2ENS5_IJNS4_1CILi1EEESB_SB_EEEEENS5_IJNSA_ILi128EEENSA_ILi256EEENSA_ILi64EEEEEENS_12float_e4m3_tENS5_IJlSB_lEEESI_SJ_NS4_8TiledMMAINS4_8MMA_AtomIJNS4_10MMA_TraitsINS4_19SM100_MMA_F8F6F4_SSEJSI_SI_fSE_SF_NS4_17integral_constantINS4_4UMMA5MajorELSQ_0EEESR_NSO_INSP_7ScaleInELSS_0EEEST_EEEEEENS4_6LayoutISC_NS5_IJNSA_ILi0EEESX_SX_EEEEENS5_IJNS4_10UnderscoreES10_S10_EEEEENS4_13SM90_TMA_LOADENS4_14ComposedLayoutINS4_7SwizzleILi2ELi4ELi3EEENS4_18smem_ptr_flag_bitsILi8EEENSW_INS5_IJNSA_ILi8EEESG_EEENS5_IJSG_SB_EEEEEEEvNS4_8identityES13_S1D_vS1E_EENS_8epilogue10collective18CollectiveEpilogueINS1G_23Sm100TmaWarpSpecializedILi4ELi2ELi64ELb0ELb0EEEJSH_NS5_IJNSW_ISE_SB_EENSW_ISG_SB_EEEEESI_SJ_SI_SJ_NS1G_6fusion15FusionCallbacksIS1K_NS1O_17LinearCombinationISI_fSI_fLNS_15FloatRoundStyleE2EEESH_S1N_JEEENS4_5SM1004TMEM4LOAD26SM100_TMEM_LOAD_32dp32b64xES13_S1D_NS4_39AutoVectorizingCopyWithAssumedAlignmentILi128EEENS4_14SM90_TMA_STOREES1D_S1Z_S1Z_EEEvvEEEEvNT_6ParamsE)
	.align		4
        /*000c*/ 	.word	index@(__assertfail)
	.align		4
        /*0010*/ 	.word	0x00000000
	.align		4
        /*0014*/ 	.word	0xfffffffe
	.align		4
        /*0018*/ 	.word	0x00000000
	.align		4
        /*001c*/ 	.word	0xfffffffd
	.align		4
        /*0020*/ 	.word	0x00000000
	.align		4
        /*0024*/ 	.word	0xfffffffc


//--------------------- .nv.constant4             --------------------------
	.section	.nv.constant4,"a",@progbits
	.align	8
	.align		8
.nv.constant4:
        /*0000*/ 	.dword	__assertfail
	.align		8
        /*0008*/ 	.dword	__unnamed_1
	.align		8
        /*0010*/ 	.dword	__unnamed_2
	.align		8
        /*0018*/ 	.dword	__unnamed_3
	.align		8
        /*0020*/ 	.dword	_ZN40_INTERNAL_092762a2_4_k_cu_30dde00d_255464cuda3std3__45__cpo5beginE
	.align		8
        /*0028*/ 	.dword	_ZN40_INTERNAL_092762a2_4_k_cu_30dde00d_255464cuda3std3__45__cpo3endE
	.align		8
        /*0030*/ 	.dword	_ZN40_INTERNAL_092762a2_4_k_cu_30dde00d_255464cuda3std3__45__cpo6cbeginE
	.align		8
        /*0038*/ 	.dword	_ZN40_INTERNAL_092762a2_4_k_cu_30dde00d_255464cuda3std3__45__cpo4cendE
	.align		8
        /*0040*/ 	.dword	_ZN40_INTERNAL_092762a2_4_k_cu_30dde00d_255464cuda3std3__442_GLOBAL__N__092762a2_4_k_cu_30dde00d_255466ignoreE
	.align		8
        /*0048*/ 	.dword	_ZN40_INTERNAL_092762a2_4_k_cu_30dde00d_255464cuda3std3__419piecewise_constructE
	.align		8
        /*0050*/ 	.dword	_ZN40_INTERNAL_092762a2_4_k_cu_30dde00d_255464cuda3std3__48in_placeE
	.align		8
        /*0058*/ 	.dword	_ZN40_INTERNAL_092762a2_4_k_cu_30dde00d_255464cuda3std6ranges3__45__cpo4swapE
	.align		8
        /*0060*/ 	.dword	_ZN40_INTERNAL_092762a2_4_k_cu_30dde00d_255464cuda3std6ranges3__45__cpo9iter_moveE
	.align		8
        /*0068*/ 	.dword	_ZN40_INTERNAL_092762a2_4_k_cu_30dde00d_255464cute7productE
	.align		8
        /*0070*/ 	.dword	_ZN40_INTERNAL_092762a2_4_k_cu_30dde00d_255464cute1_E
	.align		8
        /*0078*/ 	.dword	$str$25
	.align		8
        /*0080*/ 	.dword	$str$26
	.align		8
        /*0088*/ 	.dword	$str$27
	.align		8
        /*0090*/ 	.dword	$str$28


//--------------------- .text._ZN7cutlass13device_kernelINS_4gemm6kernel13GemmUniversalIN4cute5tupleIJiiiiEEENS1_10collective13CollectiveMmaINS1_35MainloopSm100TmaUmmaWarpSpecializedILi7ELi2ELi2ENS5_IJNS4_1CILi1EEESB_SB_EEEEENS5_IJNSA_ILi128EEENSA_ILi256EEENSA_ILi64EEEEEENS_12float_e4m3_tENS5_IJlSB_lEEESI_SJ_NS4_8TiledMMAINS4_8MMA_AtomIJNS4_10MMA_TraitsINS4_19SM100_MMA_F8F6F4_SSEJSI_SI_fSE_SF_NS4_17integral_constantINS4_4UMMA5MajorELSQ_0EEESR_NSO_INSP_7ScaleInELSS_0EEEST_EEEEEENS4_6LayoutISC_NS5_IJNSA_ILi0EEESX_SX_EEEEENS5_IJNS4_10UnderscoreES10_S10_EEEEENS4_13SM90_TMA_LOADENS4_14ComposedLayoutINS4_7SwizzleILi2ELi4ELi3EEENS4_18smem_ptr_flag_bitsILi8EEENSW_INS5_IJNSA_ILi8EEESG_EEENS5_IJSG_SB_EEEEEEEvNS4_8identityES13_S1D_vS1E_EENS_8epilogue10collective18CollectiveEpilogueINS1G_23Sm100TmaWarpSpecializedILi4ELi2ELi64ELb0ELb0EEEJSH_NS5_IJNSW_ISE_SB_EENSW_ISG_SB_EEEEESI_SJ_SI_SJ_NS1G_6fusion15FusionCallbacksIS1K_NS1O_17LinearCombinationISI_fSI_fLNS_15FloatRoundStyleE2EEESH_S1N_JEEENS4_5SM1004TMEM4LOAD26SM100_TMEM_LOAD_32dp32b64xES13_S1D_NS4_39AutoVectorizingCopyWithAssumedAlignmentILi128EEENS4_14SM90_TMA_STOREES1D_S1Z_S1Z_EEEvvEEEEvNT_6ParamsE --------------------------
	.section	.text._ZN7cutlass13device_kernelINS_4gemm6kernel13GemmUniversalIN4cute5tupleIJiiiiEEENS1_10collective13CollectiveMmaINS1_35MainloopSm100TmaUmmaWarpSpecializedILi7ELi2ELi2ENS5_IJNS4_1CILi1EEESB_SB_EEEEENS5_IJNSA_ILi128EEENSA_ILi256EEENSA_ILi64EEEEEENS_12float_e4m3_tENS5_IJlSB_lEEESI_SJ_NS4_8TiledMMAINS4_8MMA_AtomIJNS4_10MMA_TraitsINS4_19SM100_MMA_F8F6F4_SSEJSI_SI_fSE_SF_NS4_17integral_constantINS4_4UMMA5MajorELSQ_0EEESR_NSO_INSP_7ScaleInELSS_0EEEST_EEEEEENS4_6LayoutISC_NS5_IJNSA_ILi0EEESX_SX_EEEEENS5_IJNS4_10UnderscoreES10_S10_EEEEENS4_13SM90_TMA_LOADENS4_14ComposedLayoutINS4_7SwizzleILi2ELi4ELi3EEENS4_18smem_ptr_flag_bitsILi8EEENSW_INS5_IJNSA_ILi8EEESG_EEENS5_IJSG_SB_EEEEEEEvNS4_8identityES13_S1D_vS1E_EENS_8epilogue10collective18CollectiveEpilogueINS1G_23Sm100TmaWarpSpecializedILi4ELi2ELi64ELb0ELb0EEEJSH_NS5_IJNSW_ISE_SB_EENSW_ISG_SB_EEEEESI_SJ_SI_SJ_NS1G_6fusion15FusionCallbacksIS1K_NS1O_17LinearCombinationISI_fSI_fLNS_15FloatRoundStyleE2EEESH_S1N_JEEENS4_5SM1004TMEM4LOAD26SM100_TMEM_LOAD_32dp32b64xES13_S1D_NS4_39AutoVectorizingCopyWithAssumedAlignmentILi128EEENS4_14SM90_TMA_STOREES1D_S1Z_S1Z_EEEvvEEEEvNT_6ParamsE,"ax",@progbits
	.align	128
.text._ZN7cutlass13device_kernelINS_4gemm6kernel13GemmUniversalIN4cute5tupleIJiiiiEEENS1_10collective13CollectiveMmaINS1_35MainloopSm100TmaUmmaWarpSpecializedILi7ELi2ELi2ENS5_IJNS4_1CILi1EEESB_SB_EEEEENS5_IJNSA_ILi128EEENSA_ILi256EEENSA_ILi64EEEEEENS_12float_e4m3_tENS5_IJlSB_lEEESI_SJ_NS4_8TiledMMAINS4_8MMA_AtomIJNS4_10MMA_TraitsINS4_19SM100_MMA_F8F6F4_SSEJSI_SI_fSE_SF_NS4_17integral_constantINS4_4UMMA5MajorELSQ_0EEESR_NSO_INSP_7ScaleInELSS_0EEEST_EEEEEENS4_6LayoutISC_NS5_IJNSA_ILi0EEESX_SX_EEEEENS5_IJNS4_10UnderscoreES10_S10_EEEEENS4_13SM90_TMA_LOADENS4_14ComposedLayoutINS4_7SwizzleILi2ELi4ELi3EEENS4_18smem_ptr_flag_bitsILi8EEENSW_INS5_IJNSA_ILi8EEESG_EEENS5_IJSG_SB_EEEEEEEvNS4_8identityES13_S1D_vS1E_EENS_8epilogue10collective18CollectiveEpilogueINS1G_23Sm100TmaWarpSpecializedILi4ELi2ELi64ELb0ELb0EEEJSH_NS5_IJNSW_ISE_SB_EENSW_ISG_SB_EEEEESI_SJ_SI_SJ_NS1G_6fusion15FusionCallbacksIS1K_NS1O_17LinearCombinationISI_fSI_fLNS_15FloatRoundStyleE2EEESH_S1N_JEEENS4_5SM1004TMEM4LOAD26SM100_TMEM_LOAD_32dp32b64xES13_S1D_NS4_39AutoVectorizingCopyWithAssumedAlignmentILi128EEENS4_14SM90_TMA_STOREES1D_S1Z_S1Z_EEEvvEEEEvNT_6ParamsE:
        .type           _ZN7cutlass13device_kernelINS_4gemm6kernel13GemmUniversalIN4cute5tupleIJiiiiEEENS1_10collective13CollectiveMmaINS1_35MainloopSm100TmaUmmaWarpSpecializedILi7ELi2ELi2ENS5_IJNS4_1CILi1EEESB_SB_EEEEENS5_IJNSA_ILi128EEENSA_ILi256EEENSA_ILi64EEEEEENS_12float_e4m3_tENS5_IJlSB_lEEESI_SJ_NS4_8TiledMMAINS4_8MMA_AtomIJNS4_10MMA_TraitsINS4_19SM100_MMA_F8F6F4_SSEJSI_SI_fSE_SF_NS4_17integral_constantINS4_4UMMA5MajorELSQ_0EEESR_NSO_INSP_7ScaleInELSS_0EEEST_EEEEEENS4_6LayoutISC_NS5_IJNSA_ILi0EEESX_SX_EEEEENS5_IJNS4_10UnderscoreES10_S10_EEEEENS4_13SM90_TMA_LOADENS4_14ComposedLayoutINS4_7SwizzleILi2ELi4ELi3EEENS4_18smem_ptr_flag_bitsILi8EEENSW_INS5_IJNSA_ILi8EEESG_EEENS5_IJSG_SB_EEEEEEEvNS4_8identityES13_S1D_vS1E_EENS_8epilogue10collective18CollectiveEpilogueINS1G_23Sm100TmaWarpSpecializedILi4ELi2ELi64ELb0ELb0EEEJSH_NS5_IJNSW_ISE_SB_EENSW_ISG_SB_EEEEESI_SJ_SI_SJ_NS1G_6fusion15FusionCallbacksIS1K_NS1O_17LinearCombinationISI_fSI_fLNS_15FloatRoundStyleE2EEESH_S1N_JEEENS4_5SM1004TMEM4LOAD26SM100_TMEM_LOAD_32dp32b64xES13_S1D_NS4_39AutoVectorizingCopyWithAssumedAlignmentILi128EEENS4_14SM90_TMA_STOREES1D_S1Z_S1Z_EEEvvEEEEvNT_6ParamsE,@function
        .size           _ZN7cutlass13device_kernelINS_4gemm6kernel13GemmUniversalIN4cute5tupleIJiiiiEEENS1_10collective13CollectiveMmaINS1_35MainloopSm100TmaUmmaWarpSpecializedILi7ELi2ELi2ENS5_IJNS4_1CILi1EEESB_SB_EEEEENS5_IJNSA_ILi128EEENSA_ILi256EEENSA_ILi64EEEEEENS_12float_e4m3_tENS5_IJlSB_lEEESI_SJ_NS4_8TiledMMAINS4_8MMA_AtomIJNS4_10MMA_TraitsINS4_19SM100_MMA_F8F6F4_SSEJSI_SI_fSE_SF_NS4_17integral_constantINS4_4UMMA5MajorELSQ_0EEESR_NSO_INSP_7ScaleInELSS_0EEEST_EEEEEENS4_6LayoutISC_NS5_IJNSA_ILi0EEESX_SX_EEEEENS5_IJNS4_10UnderscoreES10_S10_EEEEENS4_13SM90_TMA_LOADENS4_14ComposedLayoutINS4_7SwizzleILi2ELi4ELi3EEENS4_18smem_ptr_flag_bitsILi8EEENSW_INS5_IJNSA_ILi8EEESG_EEENS5_IJSG_SB_EEEEEEEvNS4_8identityES13_S1D_vS1E_EENS_8epilogue10collective18CollectiveEpilogueINS1G_23Sm100TmaWarpSpecializedILi4ELi2ELi64ELb0ELb0EEEJSH_NS5_IJNSW_ISE_SB_EENSW_ISG_SB_EEEEESI_SJ_SI_SJ_NS1G_6fusion15FusionCallbacksIS1K_NS1O_17LinearCombinationISI_fSI_fLNS_15FloatRoundStyleE2EEESH_S1N_JEEENS4_5SM1004TMEM4LOAD26SM100_TMEM_LOAD_32dp32b64xES13_S1D_NS4_39AutoVectorizingCopyWithAssumedAlignmentILi128EEENS4_14SM90_TMA_STOREES1D_S1Z_S1Z_EEEvvEEEEvNT_6ParamsE,(.L_x_176 - _ZN7cutlass13device_kernelINS_4gemm6kernel13GemmUniversalIN4cute5tupleIJiiiiEEENS1_10collective13CollectiveMmaINS1_35MainloopSm100TmaUmmaWarpSpecializedILi7ELi2ELi2ENS5_IJNS4_1CILi1EEESB_SB_EEEEENS5_IJNSA_ILi128EEENSA_ILi256EEENSA_ILi64EEEEEENS_12float_e4m3_tENS5_IJlSB_lEEESI_SJ_NS4_8TiledMMAINS4_8MMA_AtomIJNS4_10MMA_TraitsINS4_19SM100_MMA_F8F6F4_SSEJSI_SI_fSE_SF_NS4_17integral_constantINS4_4UMMA5MajorELSQ_0EEESR_NSO_INSP_7ScaleInELSS_0EEEST_EEEEEENS4_6LayoutISC_NS5_IJNSA_ILi0EEESX_SX_EEEEENS5_IJNS4_10UnderscoreES10_S10_EEEEENS4_13SM90_TMA_LOADENS4_14ComposedLayoutINS4_7SwizzleILi2ELi4ELi3EEENS4_18smem_ptr_flag_bitsILi8EEENSW_INS5_IJNSA_ILi8EEESG_EEENS5_IJSG_SB_EEEEEEEvNS4_8identityES13_S1D_vS1E_EENS_8epilogue10collective18CollectiveEpilogueINS1G_23Sm100TmaWarpSpecializedILi4ELi2ELi64ELb0ELb0EEEJSH_NS5_IJNSW_ISE_SB_EENSW_ISG_SB_EEEEESI_SJ_SI_SJ_NS1G_6fusion15FusionCallbacksIS1K_NS1O_17LinearCombinationISI_fSI_fLNS_15FloatRoundStyleE2EEESH_S1N_JEEENS4_5SM1004TMEM4LOAD26SM100_TMEM_LOAD_32dp32b64xES13_S1D_NS4_39AutoVectorizingCopyWithAssumedAlignmentILi128EEENS4_14SM90_TMA_STOREES1D_S1Z_S1Z_EEEvvEEEEvNT_6ParamsE)
        .other          _ZN7cutlass13device_kernelINS_4gemm6kernel13GemmUniversalIN4cute5tupleIJiiiiEEENS1_10collective13CollectiveMmaINS1_35MainloopSm100TmaUmmaWarpSpecializedILi7ELi2ELi2ENS5_IJNS4_1CILi1EEESB_SB_EEEEENS5_IJNSA_ILi128EEENSA_ILi256EEENSA_ILi64EEEEEENS_12float_e4m3_tENS5_IJlSB_lEEESI_SJ_NS4_8TiledMMAINS4_8MMA_AtomIJNS4_10MMA_TraitsINS4_19SM100_MMA_F8F6F4_SSEJSI_SI_fSE_SF_NS4_17integral_constantINS4_4UMMA5MajorELSQ_0EEESR_NSO_INSP_7ScaleInELSS_0EEEST_EEEEEENS4_6LayoutISC_NS5_IJNSA_ILi0EEESX_SX_EEEEENS5_IJNS4_10UnderscoreES10_S10_EEEEENS4_13SM90_TMA_LOADENS4_14ComposedLayoutINS4_7SwizzleILi2ELi4ELi3EEENS4_18smem_ptr_flag_bitsILi8EEENSW_INS5_IJNSA_ILi8EEESG_EEENS5_IJSG_SB_EEEEEEEvNS4_8identityES13_S1D_vS1E_EENS_8epilogue10collective18CollectiveEpilogueINS1G_23Sm100TmaWarpSpecializedILi4ELi2ELi64ELb0ELb0EEEJSH_NS5_IJNSW_ISE_SB_EENSW_ISG_SB_EEEEESI_SJ_SI_SJ_NS1G_6fusion15FusionCallbacksIS1K_NS1O_17LinearCombinationISI_fSI_fLNS_15FloatRoundStyleE2EEESH_S1N_JEEENS4_5SM1004TMEM4LOAD26SM100_TMEM_LOAD_32dp32b64xES13_S1D_NS4_39AutoVectorizingCopyWithAssumedAlignmentILi128EEENS4_14SM90_TMA_STOREES1D_S1Z_S1Z_EEEvvEEEEvNT_6ParamsE,@"STO_CUDA_ENTRY STV_DEFAULT"
_ZN7cutlass13device_kernelINS_4gemm6kernel13GemmUniversalIN4cute5tupleIJiiiiEEENS1_10collective13CollectiveMmaINS1_35MainloopSm100TmaUmmaWarpSpecializedILi7ELi2ELi2ENS5_IJNS4_1CILi1EEESB_SB_EEEEENS5_IJNSA_ILi128EEENSA_ILi256EEENSA_ILi64EEEEEENS_12float_e4m3_tENS5_IJlSB_lEEESI_SJ_NS4_8TiledMMAINS4_8MMA_AtomIJNS4_10MMA_TraitsINS4_19SM100_MMA_F8F6F4_SSEJSI_SI_fSE_SF_NS4_17integral_constantINS4_4UMMA5MajorELSQ_0EEESR_NSO_INSP_7ScaleInELSS_0EEEST_EEEEEENS4_6LayoutISC_NS5_IJNSA_ILi0EEESX_SX_EEEEENS5_IJNS4_10UnderscoreES10_S10_EEEEENS4_13SM90_TMA_LOADENS4_14ComposedLayoutINS4_7SwizzleILi2ELi4ELi3EEENS4_18smem_ptr_flag_bitsILi8EEENSW_INS5_IJNSA_ILi8EEESG_EEENS5_IJSG_SB_EEEEEEEvNS4_8identityES13_S1D_vS1E_EENS_8epilogue10collective18CollectiveEpilogueINS1G_23Sm100TmaWarpSpecializedILi4ELi2ELi64ELb0ELb0EEEJSH_NS5_IJNSW_ISE_SB_EENSW_ISG_SB_EEEEESI_SJ_SI_SJ_NS1G_6fusion15FusionCallbacksIS1K_NS1O_17LinearCombinationISI_fSI_fLNS_15FloatRoundStyleE2EEESH_S1N_JEEENS4_5SM1004TMEM4LOAD26SM100_TMEM_LOAD_32dp32b64xES13_S1D_NS4_39AutoVectorizingCopyWithAssumedAlignmentILi128EEENS4_14SM90_TMA_STOREES1D_S1Z_S1Z_EEEvvEEEEvNT_6ParamsE:
[----:B------:R-:W1:Y:S01]  /*0000*/  LDC R1, c[0x0][0x37c] ;  /* 0x0000df00ff017b82 */ /* 0x000e620000000800 */
[----:B------:R-:W2:Y:S01]  /*0010*/  S2R R185, SR_TID.X ;  /* 0x0000000000b97919 */ /* 0x000ea20000002100 */
[----:B------:R-:W3:Y:S01]  /*0020*/  LDCU.64 UR4, c[0x0][0x890] ;  /* 0x00011200ff0477ac */ /* 0x000ee20008000a00 */
[----:B------:R-:W-:Y:S02]  /*0030*/  PRMT R171, RZ, 0x7610, R171 ;  /* 0x00007610ffab7816 */ /* 0x000fe400000000ab */
[----:B------:R-:W-:Y:S01]  /*0040*/  ELECT P5, URZ, PT ;  /* 0x0000000000ff782f */ /* 0x000fe200038a0000 */
[----:B------:R-:W4:Y:S01]  /*0050*/  LDCU.64 UR46, c[0x0][0x358] ;  /* 0x00006b00ff2e77ac */ /* 0x000f220008000a00 */
[----:B---3--:R-:W-:-:S04]  /*0060*/  UISETP.NE.U32.AND UP0, UPT, UR4, URZ, UPT ;  /* 0x000000ff0400728c */ /* 0x008fc8000bf05070 */
[----:B------:R-:W-:Y:S01]  /*0070*/  UISETP.NE.AND.EX UP0, UPT, UR5, URZ, UPT, UP0 ;  /* 0x000000ff0500728c */ /* 0x000fe2000bf05300 */
[----:B--2---:R-:W-:-:S05]  /*0080*/  SHF.R.U32.HI R173, RZ, 0x5, R185 ;  /* 0x00000005ffad7819 */ /* 0x004fca00000116b9 */
[----:B------:R-:W2:Y:S02]  /*0090*/  SHFL.IDX PT, R0, R173, RZ, 0x1f ;  /* 0x00001fffad007589 */ /* 0x000ea400000e0000 */
[----:B--2---:R-:W-:Y:S01]  /*00a0*/  R2UR UR8, R0 ;  /* 0x00000000000872ca */ /* 0x004fe200000e0000 */
[----:B-1--4-:R-:W-:-:S14]  /*00b0*/  BRA.U UP0, `(.L_x_0) ;  /* 0x00000001002c7547 */ /* 0x012fdc000b800000 */
[----:B------:R-:W1:Y:S02]  /*00c0*/  LDCU.64 UR6, c[0x0][0x888] ;  /* 0x00011100ff0677ac */ /* 0x000e640008000a00 */
[----:B-1----:R-:W-:-:S04]  /*00d0*/  UISETP.NE.U32.AND UP0, UPT, UR6, URZ, UPT ;  /* 0x000000ff0600728c */ /* 0x002fc8000bf05070 */
[----:B------:R-:W-:-:S09]  /*00e0*/  UISETP.NE.AND.EX UP0, UPT, UR7, URZ, UPT, UP0 ;  /* 0x000000ff0700728c */ /* 0x000fd2000bf05300 */
[----:B------:R-:W-:Y:S05]  /*00f0*/  BRA.U !UP0, `(.L_x_1) ;  /* 0x0000000108107547 */ /* 0x000fea000b800000 */
[----:B------:R-:W1:Y:S02]  /*0100*/  LDC.64 R2, c[0x0][0x888] ;  /* 0x00022200ff027b82 */ /* 0x000e640000000a00 */
[----:B-1----:R1:W5:Y:S01]  /*0110*/  LDG.E R81, desc[UR46][R2.64] ;  /* 0x0000002e02517981 */ /* 0x002362000c1e1900 */
[----:B------:R-:W-:Y:S01]  /*0120*/  HFMA2 R171, -RZ, RZ, 0, 5.9604644775390625e-08 ;  /* 0x00000001ffab7431 */ /* 0x000fe200000001ff */
[----:B------:R-:W-:Y:S05]  /*0130*/  BRA `(.L_x_0) ;  /* 0x00000000000c7947 */ /* 0x000fea0003800000 */
.L_x_1:
[----:B------:R-:W1:Y:S01]  /*0140*/  LDCU UR6, c[0x0][0x880] ;  /* 0x00011000ff0677ac */ /* 0x000e620008000800 */
[----:B------:R-:W-:Y:S01]  /*0150*/  HFMA2 R171, -RZ, RZ, 0, 5.9604644775390625e-08 ;  /* 0x00000001ffab7431 */ /* 0x000fe200000001ff */
[----:B-1----:R-:W-:-:S07]  /*0160*/  MOV R81, UR6 ;  /* 0x0000000600517c02 */ /* 0x002fce0008000f00 */
.L_x_0:
[----:B------:R-:W2:Y:S02]  /*0170*/  LDCU.64 UR6, c[0x0][0x8b0] ;  /* 0x00011600ff0677ac */ /* 0x000ea40008000a00 */
[----:B--2---:R-:W-:-:S04]  /*0180*/  UISETP.NE.U32.AND UP0, UPT, UR6, URZ, UPT ;  /* 0x000000ff0600728c */ /* 0x004fc8000bf05070 */
[----:B------:R-:W-:-:S09]  /*0190*/  UISETP.NE.AND.EX UP0, UPT, UR7, URZ, UPT, UP0 ;  /* 0x000000ff0700728c */ /* 0x000fd2000bf05300 */
[----:B------:R-:W-:Y:S05]  /*01a0*/  BRA.U UP0, `(.L_x_2) ;  /* 0x0000000100247547 */ /* 0x000fea000b800000 */
[----:B------:R-:W2:Y:S02]  /*01b0*/  LDCU.64 UR6, c[0x0][0x8a8] ;  /* 0x00011500ff0677ac */ /* 0x000ea40008000a00 */
[----:B--2---:R-:W-:-:S04]  /*01c0*/  UISETP.NE.U32.AND UP0, UPT, UR6, URZ, UPT ;  /* 0x000000ff0600728c */ /* 0x004fc8000bf05070 */
[----:B------:R-:W-:-:S09]  /*01d0*/  UISETP.NE.AND.EX UP0, UPT, UR7, URZ, UPT, UP0 ;  /* 0x000000ff0700728c */ /* 0x000fd2000bf05300 */
[----:B------:R-:W-:Y:S05]  /*01e0*/  BRA.U !UP0, `(.L_x_3) ;  /* 0x00000001080c7547 */ /* 0x000fea000b800000 */
[----:B------:R-:W2:Y:S02]  /*01f0*/  LDC.64 R78, c[0x0][0x8a8] ;  /* 0x00022a00ff4e7b82 */ /* 0x000ea40000000a00 */
[----:B--2---:R2:W5:Y:S01]  /*0200*/  LDG.E R78, desc[UR46][R78.64] ;  /* 0x0000002e4e4e7981 */ /* 0x004562000c1e1900 */
[----:B------:R-:W-:Y:S05]  /*0210*/  BRA `(.L_x_2) ;  /* 0x0000000000087947 */ /* 0x000fea0003800000 */
.L_x_3:
[----:B------:R-:W2:Y:S02]  /*0220*/  LDCU UR6, c[0x0][0x8a0] ;  /* 0x00011400ff0677ac */ /* 0x000ea40008000800 */
[----:B--2---:R-:W-:Y:S02]  /*0230*/  MOV R78, UR6 ;  /* 0x00000006004e7c02 */ /* 0x004fe40008000f00 */
.L_x_2:
[----:B------:R-:W-:Y:S01]  /*0240*/  IMAD.U32 R0, RZ, RZ, UR8 ;  /* 0x00000008ff007e24 */ /* 0x000fe2000f8e00ff */
[----:B------:R-:W-:Y:S04]  /*0250*/  BSSY.RECONVERGENT B0, `(.L_x_4) ;  /* 0x000000c000007945 */ /* 0x000fe80003800200 */
[C---:B------:R-:W-:Y:S02]  /*0260*/  ISETP.NE.OR P1, PT, R0.reuse, 0x1, !P5 ;  /* 0x000000010000780c */ /* 0x040fe40006f25670 */
[----:B------:R-:W-:-:S11]  /*0270*/  ISETP.NE.OR P0, PT, R0, 0x3, !P5 ;  /* 0x000000030000780c */ /* 0x000fd60006f05670 */
[----:B------:R-:W-:Y:S05]  /*0280*/  @P1 BRA `(.L_x_5) ;  /* 0x0000000000201947 */ /* 0x000fea0003800000 */
[----:B------:R-:W3:Y:S02]  /*0290*/  LDCU.64 UR6, c[0x0][0x348] ;  /* 0x00006900ff0677ac */ /* 0x000ee40008000a00 */
[----:B---3--:R-:W-:Y:S02]  /*02a0*/  UIADD3 UR10, UP1, UPT, UR6, 0x80, URZ ;  /* 0x00000080060a7890 */ /* 0x008fe4000ff3e0ff */
[----:B------:R-:W-:Y:S02]  /*02b0*/  UIADD3 UR6, UP0, UPT, UR6, 0x180, URZ ;  /* 0x0000018006067890 */ /* 0x000fe4000ff1e0ff */
[----:B------:R-:W-:Y:S02]  /*02c0*/  UIADD3.X UR11, UPT, UPT, URZ, UR7, URZ, UP1, !UPT ;  /* 0x00000007ff0b7290 */ /* 0x000fe40008ffe4ff */
[----:B------:R-:W-:-:S07]  /*02d0*/  UIADD3.X UR7, UPT, UPT, URZ, UR7, URZ, UP0, !UPT ;  /* 0x00000007ff077290 */ /* 0x000fce00087fe4ff */
[----:B------:R3:W-:Y:S02]  /*02e0*/  UTMACCTL.PF [UR10] ;  /* 0x000000000a0079b9 */ /* 0x0007e40008040000 */
[----:B------:R3:W-:Y:S02]  /*02f0*/  UTMACCTL.PF [UR6] ;  /* 0x00000000060079b9 */ /* 0x0007e40008040000 */
[----:B---3--:R-:W-:Y:S01]  /*0300*/  NOP ;  /* 0x0000000000007918 */ /* 0x008fe20000000000 */
.L_x_5:
[----:B------:R-:W-:Y:S05]  /*0310*/  BSYNC.RECONVERGENT B0 ;  /* 0x0000000000007941 */ /* 0x000fea0003800200 */
.L_x_4:
[----:B------:R-:W-:Y:S04]  /*0320*/  BSSY.RECONVERGENT B0, `(.L_x_6) ;  /* 0x000000a000007945 */ /* 0x000fe80003800200 */
        /* <DEDUP_REMOVED lines=9> */
.L_x_7:
[----:B------:R-:W-:Y:S05]  /*03c0*/  BSYNC.RECONVERGENT B0 ;  /* 0x0000000000007941 */ /* 0x000fea0003800200 */
.L_x_6:
[----:B------:R-:W3:Y:S01]  /*03d0*/  LDCU.64 UR6, c[0x0][0x888] ;  /* 0x00011100ff0677ac */ /* 0x000ee20008000a00 */
[----:B------:R-:W-:Y:S02]  /*03e0*/  UISETP.EQ.U32.AND UP1, UPT, UR4, URZ, UPT ;  /* 0x000000ff0400728c */ /* 0x000fe4000bf22070 */
[----:B------:R-:W-:Y:S02]  /*03f0*/  UPLOP3.LUT UP2, UPT, UPT, UPT, UPT, 0x80, 0x8 ;  /* 0x000000000008789c */ /* 0x000fe40003f4f070 */
[----:B---3--:R-:W-:-:S04]  /*0400*/  UISETP.NE.U32.AND UP0, UPT, UR6, URZ, UPT ;  /* 0x000000ff0600728c */ /* 0x008fc8000bf05070 */
[----:B------:R-:W-:-:S04]  /*0410*/  UISETP.NE.AND.EX UP0, UPT, UR7, URZ, UPT, UP0 ;  /* 0x000000ff0700728c */ /* 0x000fc8000bf05300 */
[----:B------:R-:W-:-:S04]  /*0420*/  UISETP.EQ.OR.EX UP3, UPT, UR5, URZ, !UP0, UP1 ;  /* 0x000000ff0500728c */ /* 0x000fc8000c762710 */
[----:B------:R-:W-:-:S05]  /*0430*/  UP2UR UR50, UPR, URZ, 0x8 ;  /* 0x00000008ff327883 */ /* 0x000fca0008000000 */
[----:B------:R-:W-:Y:S07]  /*0440*/  BRA.U !UP3, `(.L_x_8) ;  /* 0x000000010b207547 */ /* 0x000fee000b800000 */
[----:B------:R-:W-:Y:S01]  /*0450*/  UISETP.NE.U32.AND UP2, UPT, UR4, URZ, UPT ;  /* 0x000000ff0400728c */ /* 0x000fe2000bf45070 */
[----:B-----5:R-:W-:Y:S01]  /*0460*/  FSETP.NEU.AND P0, PT, R81, RZ, PT ;  /* 0x000000ff5100720b */ /* 0x020fe20003f0d000 */
[----:B------:R-:W-:Y:S02]  /*0470*/  USEL UR4, URZ, 0xffffffff, UP0 ;  /* 0xffffffffff047887 */ /* 0x000fe40008000000 */
[----:B------:R-:W-:-:S10]  /*0480*/  UISETP.NE.AND.EX UP2, UPT, UR5, URZ, UPT, UP2 ;  /* 0x000000ff0500728c */ /* 0x000fd4000bf45320 */
[----:B------:R-:W-:Y:S01]  /*0490*/  VOTEU.ANY UP1, P0 ;  /* 0x0000000000ff7886 */ /* 0x000fe20000020100 */
[----:B------:R-:W-:-:S04]  /*04a0*/  @!UP2 USEL UR4, URZ, 0xffffffff, UP1 ;  /* 0xffffffffff04a887 */ /* 0x000fc80008800000 */
[----:B------:R-:W-:-:S04]  /*04b0*/  ULOP3.LUT UR4, UR4, 0x1, URZ, 0xc0, !UPT ;  /* 0x0000000104047892 */ /* 0x000fc8000f8ec0ff */
[----:B------:R-:W-:-:S11]  /*04c0*/  UISETP.NE.U32.AND UP2, UPT, UR4, 0x1, UPT ;  /* 0x000000010400788c */ /* 0x000fd6000bf45070 */
.L_x_8:
[----:B-1----:R-:W1:Y:S01]  /*04d0*/  SHFL.IDX PT, R2, R173, RZ, 0x1f ;  /* 0x00001fffad027589 */ /* 0x002e6200000e0000 */
[----:B------:R-:W-:-:S04]  /*04e0*/  UISETP.NE.AND UP1, UPT, UR8, 0x2, UPT ;  /* 0x000000020800788c */ /* 0x000fc8000bf25270 */
[----:B------:R-:W-:Y:S01]  /*04f0*/  USEL UR6, URZ, 0x1, UP1 ;  /* 0x00000001ff067887 */ /* 0x000fe20008800000 */
[----:B-1----:R-:W-:-:S13]  /*0500*/  ISETP.NE.AND P0, PT, R2, RZ, PT ;  /* 0x000000ff0200720c */ /* 0x002fda0003f05270 */
[----:B------:R-:W-:Y:S05]  /*0510*/  @P0 BRA `(.L_x_9) ;  /* 0x0000000000600947 */ /* 0x000fea0003800000 */
[----:B------:R-:W1:Y:S01]  /*0520*/  S2UR UR5, SR_CgaCtaId ;  /* 0x00000000000579c3 */ /* 0x000e620000008800 */
[----:B------:R-:W-:Y:S01]  /*0530*/  UMOV UR7, 0x400 ;  /* 0x0000040000077882 */ /* 0x000fe20000000000 */
[----:B------:R-:W-:Y:S01]  /*0540*/  UMOV UR4, 0x1 ;  /* 0x0000000100047882 */ /* 0x000fe20000000000 */
[----:B------:R-:W-:Y:S01]  /*0550*/  ELECT P0, URZ, PT ;  /* 0x0000000000ff782f */ /* 0x000fe20003800000 */
[----:B------:R-:W-:-:S04]  /*0560*/  UIADD3 UR10, UPT, UPT, -UR4, 0x100000, URZ ;  /* 0x00100000040a7890 */ /* 0x000fc8000fffe1ff */
[----:B------:R-:W-:Y:S02]  /*0570*/  USHF.L.U32 UR11, UR10, 0xb, URZ ;  /* 0x0000000b0a0b7899 */ /* 0x000fe400080006ff */
[----:B------:R-:W-:Y:S02]  /*0580*/  USHF.L.U32 UR10, UR10, 0x1, URZ ;  /* 0x000000010a0a7899 */ /* 0x000fe400080006ff */
[----:B-1----:R-:W-:Y:S01]  /*0590*/  ULEA UR5, UR5, UR7, 0x18 ;  /* 0x0000000705057291 */ /* 0x002fe2000f8ec0ff */
[----:B------:R-:W1:Y:S11]  /*05a0*/  FENCE.VIEW.ASYNC.S ;  /* 0x00000000000073c6 */ /* 0x000e760000000000 */
[----:B-1----:R1:W3:Y:S01]  /*05b0*/  SYNCS.EXCH.64 URZ, [UR5], UR10 ;  /* 0x0000000a05ff75b2 */ /* 0x0022e20008000100 */
[----:B------:R1:W4:Y:S01]  /*05c0*/  SYNCS.EXCH.64 URZ, [UR5+0x38], UR10 ;  /* 0x0000380a05ff75b2 */ /* 0x0003220008000100 */
[----:B------:R1:W1:Y:S01]  /*05d0*/  SYNCS.EXCH.64 URZ, [UR5+0x8], UR10 ;  /* 0x0000080a05ff75b2 */ /* 0x0002620008000100 */
        /* <DEDUP_REMOVED lines=11> */
[----:B------:R-:W-:Y:S01]  /*0690*/  NOP ;  /* 0x0000000000007918 */ /* 0x000fe20000000000 */
.L_x_9:
[----:B------:R-:W2:Y:S01]  /*06a0*/  SHFL.IDX PT, R2, R173, RZ, 0x1f ;  /* 0x00001fffad027589 */ /* 0x000ea200000e0000 */
[----:B------:R-:W-:Y:S01]  /*06b0*/  NOP ;  /* 0x0000000000007918 */ /* 0x000fe20000000000 */
[----:B--2---:R-:W-:-:S13]  /*06c0*/  ISETP.NE.AND P0, PT, R2, 0x1, PT ;  /* 0x000000010200780c */ /* 0x004fda0003f05270 */
[----:B------:R-:W-:Y:S05]  /*06d0*/  @P0 BRA `(.L_x_10) ;  /* 0x0000000000580947 */ /* 0x000fea0003800000 */
[----:B------:R-:W2:Y:S01]  /*06e0*/  S2UR UR7, SR_CgaCtaId ;  /* 0x00000000000779c3 */ /* 0x000ea20000008800 */
[----:B------:R-:W-:Y:S01]  /*06f0*/  UMOV UR9, 0x400 ;  /* 0x0000040000097882 */ /* 0x000fe20000000000 */
[----:B-1----:R-:W-:Y:S01]  /*0700*/  UMOV UR5, 0x20 ;  /* 0x0000002000057882 */ /* 0x002fe20000000000 */
[----:B------:R-:W-:Y:S01]  /*0710*/  UMOV UR4, 0x80 ;  /* 0x0000008000047882 */ /* 0x000fe20000000000 */
[----:B------:R-:W-:-:S04]  /*0720*/  UIADD3 UR10, UPT, UPT, -UR5, 0x100000, URZ ;  /* 0x00100000050a7890 */ /* 0x000fc8000fffe1ff */
[----:B------:R-:W-:Y:S02]  /*0730*/  USHF.L.U32 UR11, UR10, 0xb, URZ ;  /* 0x0000000b0a0b7899 */ /* 0x000fe400080006ff */
[----:B------:R-:W-:Y:S02]  /*0740*/  USHF.L.U32 UR10, UR10, 0x1, URZ ;  /* 0x000000010a0a7899 */ /* 0x000fe400080006ff */
[----:B------:R-:W-:-:S04]  /*0750*/  UIADD3 UR4, UPT, UPT, -UR4, 0x100000, URZ ;  /* 0x0010000004047890 */ /* 0x000fc8000fffe1ff */
[----:B------:R-:W-:Y:S02]  /*0760*/  USHF.L.U32 UR5, UR4, 0xb, URZ ;  /* 0x0000000b04057899 */ /* 0x000fe400080006ff */
[----:B------:R-:W-:Y:S01]  /*0770*/  USHF.L.U32 UR4, UR4, 0x1, URZ ;  /* 0x0000000104047899 */ /* 0x000fe200080006ff */
[----:B------:R-:W-:Y:S01]  /*0780*/  ELECT P0, URZ, PT ;  /* 0x0000000000ff782f */ /* 0x000fe20003800000 */
[----:B--2---:R-:W-:Y:S01]  /*0790*/  ULEA UR7, UR7, UR9, 0x18 ;  /* 0x0000000907077291 */ /* 0x004fe2000f8ec0ff */
[----:B------:R-:W1:Y:S11]  /*07a0*/  FENCE.VIEW.ASYNC.S ;  /* 0x00000000000073c6 */ /* 0x000e760000000000 */
[----:B-1----:R2:W1:Y:S01]  /*07b0*/  SYNCS.EXCH.64 URZ, [UR7+0x70], UR10 ;  /* 0x0000700a07ff75b2 */ /* 0x0024620008000100 */
[----:B------:R2:W1:Y:S01]  /*07c0*/  SYNCS.EXCH.64 URZ, [UR7+0x90], UR4 ;  /* 0x0000900407ff75b2 */ /* 0x0004620008000100 */
[----:B------:R2:W1:Y:S01]  /*07d0*/  SYNCS.EXCH.64 URZ, [UR7+0x78], UR10 ;  /* 0x0000780a07ff75b2 */ /* 0x0004620008000100 */
[----:B------:R2:W1:Y:S01]  /*07e0*/  SYNCS.EXCH.64 URZ, [UR7+0x98], UR4 ;  /* 0x0000980407ff75b2 */ /* 0x0004620008000100 */
[----:B------:R2:W1:Y:S01]  /*07f0*/  SYNCS.EXCH.64 URZ, [UR7+0x80], UR10 ;  /* 0x0000800a07ff75b2 */ /* 0x0004620008000100 */
[----:B------:R2:W1:Y:S01]  /*0800*/  SYNCS.EXCH.64 URZ, [UR7+0xa0], UR4 ;  /* 0x0000a00407ff75b2 */ /* 0x0004620008000100 */
[----:B------:R2:W1:Y:S01]  /*0810*/  SYNCS.EXCH.64 URZ, [UR7+0x88], UR10 ;  /* 0x0000880a07ff75b2 */ /* 0x0004620008000100 */
[----:B------:R2:W1:Y:S02]  /*0820*/  SYNCS.EXCH.64 URZ, [UR7+0xa8], UR4 ;  /* 0x0000a80407ff75b2 */ /* 0x0004640008000100 */
[----:B--2---:R-:W-:Y:S01]  /*0830*/  NOP ;  /* 0x0000000000007918 */ /* 0x004fe20000000000 */
.L_x_10:
[----:B------:R-:W2:Y:S01]  /*0840*/  SHFL.IDX PT, R2, R173, RZ, 0x1f ;  /* 0x00001fffad027589 */ /* 0x000ea200000e0000 */
[----:B------:R-:W-:Y:S01]  /*0850*/  NOP ;  /* 0x0000000000007918 */ /* 0x000fe20000000000 */
[----:B--2---:R-:W-:-:S13]  /*0860*/  ISETP.NE.AND P0, PT, R2, 0x3, PT ;  /* 0x000000030200780c */ /* 0x004fda0003f05270 */
[----:B------:R-:W-:Y:S05]  /*0870*/  @P0 BRA `(.L_x_11) ;  /* 0x0000000000300947 */ /* 0x000fea0003800000 */
[----:B-1----:R-:W1:Y:S01]  /*0880*/  S2UR UR5, SR_CgaCtaId ;  /* 0x00000000000579c3 */ /* 0x002e620000008800 */
        /* <DEDUP_REMOVED lines=8> */
[----:B-1----:R2:W1:Y:S01]  /*0910*/  SYNCS.EXCH.64 URZ, [UR5+0xb0], UR10 ;  /* 0x0000b00a05ff75b2 */ /* 0x0024620008000100 */
[----:B------:R2:W1:Y:S02]  /*0920*/  SYNCS.EXCH.64 URZ, [UR5+0xb8], UR10 ;  /* 0x0000b80a05ff75b2 */ /* 0x0004640008000100 */
[----:B--2---:R-:W-:Y:S01]  /*0930*/  NOP ;  /* 0x0000000000007918 */ /* 0x004fe20000000000 */
.L_x_11:
[----:B------:R-:W2:Y:S01]  /*0940*/  SHFL.IDX PT, R2, R173, RZ, 0x1f ;  /* 0x00001fffad027589 */ /* 0x000ea200000e0000 */
[----:B------:R-:W-:Y:S01]  /*0950*/  NOP ;  /* 0x0000000000007918 */ /* 0x000fe20000000000 */
[----:B--2---:R-:W-:-:S13]  /*0960*/  ISETP.NE.AND P0, PT, R2, 0x4, PT ;  /* 0x000000040200780c */ /* 0x004fda0003f05270 */
[----:B------:R-:W-:Y:S05]  /*0970*/  @P0 BRA `(.L_x_12) ;  /* 0x00000000004c0947 */ /* 0x000fea0003800000 */
[----:B-1----:R-:W1:Y:S01]  /*0980*/  S2UR UR5, SR_CgaCtaId ;  /* 0x00000000000579c3 */ /* 0x002e620000008800 */
[----:B------:R-:W-:Y:S01]  /*0990*/  UMOV UR9, 0x100 ;  /* 0x0000010000097882 */ /* 0x000fe20000000000 */
[----:B------:R-:W-:Y:S01]  /*09a0*/  UMOV UR7, 0x400 ;  /* 0x0000040000077882 */ /* 0x000fe20000000000 */
[----:B------:R-:W-:Y:S01]  /*09b0*/  USEL UR9, UR9, 0xe0, UP2 ;  /* 0x000000e009097887 */ /* 0x000fe20009000000 */
[----:B------:R-:W-:Y:S01]  /*09c0*/  UMOV UR4, 0x1 ;  /* 0x0000000100047882 */ /* 0x000fe20000000000 */
[----:B------:R-:W-:Y:S01]  /*09d0*/  ELECT P0, URZ, PT ;  /* 0x0000000000ff782f */ /* 0x000fe20003800000 */
[----:B------:R-:W-:-:S04]  /*09e0*/  UIADD3 UR10, UPT, UPT, -UR4, 0x100000, URZ ;  /* 0x00100000040a7890 */ /* 0x000fc8000fffe1ff */
[----:B------:R-:W-:Y:S02]  /*09f0*/  USHF.L.U32 UR11, UR10, 0xb, URZ ;  /* 0x0000000b0a0b7899 */ /* 0x000fe400080006ff */
[----:B------:R-:W-:Y:S02]  /*0a00*/  USHF.L.U32 UR10, UR10, 0x1, URZ ;  /* 0x000000010a0a7899 */ /* 0x000fe400080006ff */
[----:B------:R-:W-:-:S04]  /*0a10*/  UIADD3 UR12, UPT, UPT, -UR9, 0x100000, URZ ;  /* 0x00100000090c7890 */ /* 0x000fc8000fffe1ff */
[----:B------:R-:W-:Y:S02]  /*0a20*/  USHF.L.U32 UR13, UR12, 0xb, URZ ;  /* 0x0000000b0c0d7899 */ /* 0x000fe400080006ff */
[----:B------:R-:W-:Y:S02]  /*0a30*/  USHF.L.U32 UR12, UR12, 0x1, URZ ;  /* 0x000000010c0c7899 */ /* 0x000fe400080006ff */
[----:B-1----:R-:W-:Y:S01]  /*0a40*/  ULEA UR5, UR5, UR7, 0x18 ;  /* 0x0000000705057291 */ /* 0x002fe2000f8ec0ff */
[----:B------:R-:W1:Y:S11]  /*0a50*/  FENCE.VIEW.ASYNC.S ;  /* 0x00000000000073c6 */ /* 0x000e760000000000 */
[----:B-1----:R2:W1:Y:S01]  /*0a60*/  SYNCS.EXCH.64 URZ, [UR5+0xc0], UR10 ;  /* 0x0000c00a05ff75b2 */ /* 0x0024620008000100 */
[----:B------:R2:W1:Y:S01]  /*0a70*/  SYNCS.EXCH.64 URZ, [UR5+0xd0], UR12 ;  /* 0x0000d00c05ff75b2 */ /* 0x0004620008000100 */
[----:B------:R2:W1:Y:S01]  /*0a80*/  SYNCS.EXCH.64 URZ, [UR5+0xc8], UR10 ;  /* 0x0000c80a05ff75b2 */ /* 0x0004620008000100 */
[----:B------:R2:W1:Y:S02]  /*0a90*/  SYNCS.EXCH.64 URZ, [UR5+0xd8], UR12 ;  /* 0x0000d80c05ff75b2 */ /* 0x0004640008000100 */
[----:B--2---:R-:W-:Y:S01]  /*0aa0*/  NOP ;  /* 0x0000000000007918 */ /* 0x004fe20000000000 */
.L_x_12:
        /* <DEDUP_REMOVED lines=20> */
[----:B------:R2:W1:Y:S02]  /*0bf0*/  SYNCS.EXCH.64 URZ, [UR7+0xf8], UR4 ;  /* 0x0000f80407ff75b2 */ /* 0x0004640008000100 */
[----:B--2---:R-:W-:Y:S01]  /*0c00*/  NOP ;  /* 0x0000000000007918 */ /* 0x004fe20000000000 */
.L_x_13:
        /* <DEDUP_REMOVED lines=18> */
.L_x_14:
[----:B-1----:R-:W1:Y:S01]  /*0d30*/  S2UR UR5, SR_CTAID.X ;  /* 0x00000000000579c3 */ /* 0x002e620000002500 */
[----:B------:R-:W-:-:S05]  /*0d40*/  CS2R.32 R170, SR_CgaSize ;  /* 0x0000000000aa7805 */ /* 0x000fca0000008a00 */
[----:B------:R-:W-:-:S05]  /*0d50*/  IMAD R170, R170, -0xa0, RZ ;  /* 0xffffff60aaaa7824 */ /* 0x000fca00078e02ff */
[----:B------:R-:W-:-:S14]  /*0d60*/  R2UR UR9, R170 ;  /* 0x00000000aa0972ca */ /* 0x000fdc00000e0000 */
[----:B------:R-:W2:Y:S01]  /*0d70*/  LDCU UR9, c[0x0][UR9+0x2b0] ;  /* 0x00005600090977ac */ /* 0x000ea20008000800 */
[----:B------:R-:W-:Y:S01]  /*0d80*/  NOP ;  /* 0x0000000000007918 */ /* 0x000fe20000000000 */
[----:B------:R-:W-:-:S05]  /*0d90*/  CS2R.32 R170, SR_CgaSize ;  /* 0x0000000000aa7805 */ /* 0x000fca0000008a00 */
[----:B------:R-:W-:-:S05]  /*0da0*/  IMAD R170, R170, -0xa0, RZ ;  /* 0xffffff60aaaa7824 */ /* 0x000fca00078e02ff */
[----:B------:R-:W-:-:S14]  /*0db0*/  R2UR UR7, R170 ;  /* 0x00000000aa0772ca */ /* 0x000fdc00000e0000 */
[----:B------:R-:W3:Y:S01]  /*0dc0*/  LDCU UR7, c[0x0][UR7+0x2b4] ;  /* 0x00005680070777ac */ /* 0x000ee20008000800 */
[----:B------:R-:W4:Y:S08]  /*0dd0*/  S2UR UR4, SR_CTAID.Y ;  /* 0x00000000000479c3 */ /* 0x000f300000002600 */
[----:B------:R-:W3:Y:S01]  /*0de0*/  LDC R9, c[0x0][0xb24] ;  /* 0x0002c900ff097b82 */ /* 0x000ee20000000800 */
[----:B-1----:R-:W-:-:S02]  /*0df0*/  I2FP.F32.U32 R5, UR5 ;  /* 0x0000000500057c45 */ /* 0x002fc40008201000 */
[----:B------:R-:W-:-:S05]  /*0e00*/  CS2R.32 R3, SR_CgaSize ;  /* 0x0000000000037805 */ /* 0x000fca0000008a00 */
[----:B------:R-:W-:-:S06]  /*0e10*/  IMAD R3, R3, -0xa0, RZ ;  /* 0xffffff6003037824 */ /* 0x000fcc00078e02ff */
[----:B------:R-:W1:Y:S01]  /*0e20*/  LDC R3, c[0x0][R3+0x2a0] ;  /* 0x0000a80003037b82 */ /* 0x000e620000000800 */
[----:B------:R-:W-:Y:S01]  /*0e30*/  MOV R21, UR5 ;  /* 0x0000000500157c02 */ /* 0x000fe20008000f00 */
[----:B--2---:R-:W-:Y:S01]  /*0e40*/  FMUL R5, R5, UR9 ;  /* 0x0000000905057c20 */ /* 0x004fe20008400000 */
[----:B----4-:R-:W-:Y:S02]  /*0e50*/  I2FP.F32.U32 R4, UR4 ;  /* 0x0000000400047c45 */ /* 0x010fe40008201000 */
[----:B------:R-:W-:-:S05]  /*0e60*/  CS2R.32 R2, SR_CgaSize ;  /* 0x0000000000027805 */ /* 0x000fca0000008a00 */
[----:B------:R-:W-:-:S06]  /*0e70*/  IMAD R2, R2, -0xa0, RZ ;  /* 0xffffff6002027824 */ /* 0x000fcc00078e02ff */
[----:B------:R-:W2:Y:S01]  /*0e80*/  LDC R2, c[0x0][R2+0x2a4] ;  /* 0x0000a90002027b82 */ /* 0x000ea20000000800 */
[----:B------:R-:W4:Y:S01]  /*0e90*/  F2I.U32.TRUNC.NTZ R170, R5 ;  /* 0x0000000500aa7305 */ /* 0x000f22000020f000 */
[----:B------:R-:W-:Y:S01]  /*0ea0*/  MOV R20, UR4 ;  /* 0x0000000400147c02 */ /* 0x000fe20008000f00 */
[----:B---3--:R-:W-:-:S05]  /*0eb0*/  FMUL R4, R4, UR7 ;  /* 0x0000000704047c20 */ /* 0x008fca0008400000 */
[----:B------:R-:W-:Y:S01]  /*0ec0*/  BAR.SYNC.DEFER_BLOCKING 0x0 ;  /* 0x0000000000007b1d */ /* 0x000fe20000010000 */
[----:B------:R-:W-:-:S05]  /*0ed0*/  ISETP.GE.AND P0, PT, R9, 0x1, PT ;  /* 0x000000010900780c */ /* 0x000fca0003f06270 */
[----:B------:R-:W3:Y:S02]  /*0ee0*/  F2I.U32.TRUNC.NTZ R147, R4 ;  /* 0x0000000400937305 */ /* 0x000ee4000020f000 */
[----:B------:R-:W2:Y:S01]  /*0ef0*/  S2UR UR36, SR_CTAID.Z ;  /* 0x00000000002479c3 */ /* 0x000ea20000002700 */
[----:B----4-:R-:W-:-:S05]  /*0f00*/  IADD3 R170, PT, PT, -R170, RZ, RZ ;  /* 0x000000ffaaaa7210 */ /* 0x010fca0007ffe1ff */
[----:B-1----:R-:W-:Y:S01]  /*0f10*/  IMAD R170, R3, R170, UR5 ;  /* 0x0000000503aa7e24 */ /* 0x002fe2000f8e02aa */
[----:B---3--:R-:W-:-:S05]  /*0f20*/  IADD3 R147, PT, PT, -R147, RZ, RZ ;  /* 0x000000ff93937210 */ /* 0x008fca0007ffe1ff */
[----:B--2---:R-:W-:Y:S01]  /*0f30*/  IMAD R147, R2, R147, UR4 ;  /* 0x0000000402937e24 */ /* 0x004fe2000f8e0293 */
[----:B------:R-:W-:Y:S06]  /*0f40*/  @!P0 BRA `(.L_x_15) ;  /* 0x0000000000b88947 */ /* 0x000fec0003800000 */
[----:B------:R-:W1:Y:S01]  /*0f50*/  LDC.64 R4, c[0x0][0xb18] ;  /* 0x0002c600ff047b82 */ /* 0x000e620000000a00 */
[----:B------:R-:W-:-:S07]  /*0f60*/  ISETP.NE.AND P0, PT, R9, 0x1, PT ;  /* 0x000000010900780c */ /* 0x000fce0003f05270 */
[----:B------:R-:W2:Y:S08]  /*0f70*/  LDC R10, c[0x0][0xb0c] ;  /* 0x0002c300ff0a7b82 */ /* 0x000eb00000000800 */
[----:B------:R-:W3:Y:S08]  /*0f80*/  LDC R11, c[0x0][0x370] ;  /* 0x0000dc00ff0b7b82 */ /* 0x000ef00000000800 */
[----:B------:R-:W4:Y:S01]  /*0f90*/  LDC R12, c[0x0][0x374] ;  /* 0x0000dd00ff0c7b82 */ /* 0x000f220000000800 */
[----:B-1----:R-:W-:-:S07]  /*0fa0*/  ISETP.NE.AND P1, PT, R4, 0x1, PT ;  /* 0x000000010400780c */ /* 0x002fce0003f25270 */
[----:B------:R-:W3:Y:S01]  /*0fb0*/  LDC.64 R6, c[0x0][0xb10] ;  /* 0x0002c400ff067b82 */ /* 0x000ee20000000a00 */
[----:B--2---:R-:W-:-:S07]  /*0fc0*/  ISETP.NE.AND P2, PT, R10, 0x1, PT ;  /* 0x000000010a00780c */ /* 0x004fce0003f45270 */
[----:B------:R-:W1:Y:S08]  /*0fd0*/  LDC R8, c[0x0][0xb20] ;  /* 0x0002c800ff087b82 */ /* 0x000e700000000800 */
[----:B------:R-:W2:Y:S01]  /*0fe0*/  LDC.64 R2, c[0x0][0xb28] ;  /* 0x0002ca00ff027b82 */ /* 0x000ea20000000a00 */
[----:B----4-:R-:W-:-:S04]  /*0ff0*/  IMAD.HI.U32 R13, R12, R5, RZ ;  /* 0x000000050c0d7227 */ /* 0x010fc800078e00ff */
[----:B------:R-:W-:-:S04]  /*1000*/  IMAD.HI.U32 R5, R20, R5, RZ ;  /* 0x0000000514057227 */ /* 0x000fc800078e00ff */
[----:B---3--:R-:W-:-:S04]  /*1010*/  IMAD.HI.U32 R14, R11, R6, RZ ;  /* 0x000000060b0e7227 */ /* 0x008fc800078e00ff */
[C---:B------:R-:W-:Y:S01]  /*1020*/  IMAD.HI.U32 R16, R21.reuse, R6, RZ ;  /* 0x0000000615107227 */ /* 0x040fe200078e00ff */
[-C--:B------:R-:W-:Y:S02]  /*1030*/  @P2 SHF.R.U32.HI R11, RZ, R7.reuse, R14 ;  /* 0x00000007ff0b2219 */ /* 0x080fe4000001160e */
[-C--:B-1----:R-:W-:Y:S02]  /*1040*/  @P1 SHF.R.U32.HI R12, RZ, R8.reuse, R13 ;  /* 0x00000008ff0c1219 */ /* 0x082fe4000001160d */
[----:B------:R-:W-:Y:S02]  /*1050*/  SHF.R.U32.HI R5, RZ, R8, R5 ;  /* 0x00000008ff057219 */ /* 0x000fe40000011605 */
[----:B------:R-:W-:Y:S02]  /*1060*/  SHF.R.U32.HI R16, RZ, R7, R16 ;  /* 0x00000007ff107219 */ /* 0x000fe40000011610 */
[----:B------:R-:W-:Y:S01]  /*1070*/  SEL R5, R20, R5, !P1 ;  /* 0x0000000514057207 */ /* 0x000fe20004800000 */
[----:B--2---:R-:W-:Y:S01]  /*1080*/  IMAD.HI.U32 R14, R12, R2, RZ ;  /* 0x000000020c0e7227 */ /* 0x004fe200078e00ff */
[----:B------:R-:W-:-:S02]  /*1090*/  SEL R7, R21, R16, !P2 ;  /* 0x0000001015077207 */ /* 0x000fc40005000000 */
[----:B------:R-:W-:Y:S01]  /*10a0*/  IADD3 R13, PT, PT, -R5, RZ, RZ ;  /* 0x000000ff050d7210 */ /* 0x000fe20007ffe1ff */
[----:B------:R-:W-:Y:S01]  /*10b0*/  IMAD.HI.U32 R6, R11, R2, RZ ;  /* 0x000000020b067227 */ /* 0x000fe200078e00ff */
[----:B------:R-:W-:-:S03]  /*10c0*/  @P0 SHF.R.U32.HI R12, RZ, R3, R14 ;  /* 0x00000003ff0c0219 */ /* 0x000fc6000001160e */
[----:B------:R-:W-:Y:S01]  /*10d0*/  IMAD R13, R4, R13, R20 ;  /* 0x0000000d040d7224 */ /* 0x000fe200078e0214 */
[----:B------:R-:W-:Y:S01]  /*10e0*/  @P0 SHF.R.U32.HI R11, RZ, R3, R6 ;  /* 0x00000003ff0b0219 */ /* 0x000fe20000011606 */
[----:B------:R-:W-:-:S04]  /*10f0*/  IMAD R12, R12, R9, RZ ;  /* 0x000000090c0c7224 */ /* 0x000fc800078e02ff */
[----:B------:R-:W-:Y:S01]  /*1100*/  IMAD R6, R11, R9, RZ ;  /* 0x000000090b067224 */ /* 0x000fe200078e02ff */
[----:B------:R-:W-:-:S04]  /*1110*/  ISETP.GE.AND P1, PT, R5, R12, PT ;  /* 0x0000000c0500720c */ /* 0x000fc80003f26270 */
[----:B------:R-:W-:Y:S01]  /*1120*/  ISETP.GE.OR P1, PT, R7, R6, P1 ;  /* 0x000000060700720c */ /* 0x000fe20000f26670 */
[----:B------:R-:W-:-:S05]  /*1130*/  IMAD.HI.U32 R6, R5, R2, RZ ;  /* 0x0000000205067227 */ /* 0x000fca00078e00ff */
[----:B------:R-:W-:-:S04]  /*1140*/  SHF.R.U32.HI R6, RZ, R3, R6 ;  /* 0x00000003ff067219 */ /* 0x000fc80000011606 */
[----:B------:R-:W-:-:S03]  /*1150*/  SEL R6, R5, R6, !P0 ;  /* 0x0000000605067207 */ /* 0x000fc60004000000 */
[----:B------:R-:W-:Y:S01]  /*1160*/  @!P1 IMAD.HI.U32 R8, R7, R2, RZ ;  /* 0x0000000207089227 */ /* 0x000fe200078e00ff */
[----:B------:R-:W-:-:S04]  /*1170*/  IADD3 R2, PT, PT, -R6, RZ, RZ ;  /* 0x000000ff06027210 */ /* 0x000fc80007ffe1ff */
[----:B------:R-:W-:Y:S01]  /*1180*/  @!P1 SHF.R.U32.HI R8, RZ, R3, R8 ;  /* 0x00000003ff089219 */ /* 0x000fe20000011608 */
[----:B------:R-:W-:-:S03]  /*1190*/  IMAD R2, R9, R2, R5 ;  /* 0x0000000209027224 */ /* 0x000fc600078e0205 */
[----:B------:R-:W-:-:S05]  /*11a0*/  @!P1 SEL R3, R7, R8, !P0 ;  /* 0x0000000807039207 */ /* 0x000fca0004000000 */
[--C-:B------:R-:W-:Y:S02]  /*11b0*/  @!P1 IMAD.IADD R6, R6, 0x1, -R3.reuse ;  /* 0x0000000106069824 */ /* 0x100fe400078e0a03 */
[----:B------:R-:W-:Y:S01]  /*11c0*/  @!P1 IMAD R3, R2, R11, R3 ;  /* 0x0000000b02039224 */ /* 0x000fe200078e0203 */
[----:B------:R-:W-:Y:S01]  /*11d0*/  IADD3 R2, PT, PT, -R7, RZ, RZ ;  /* 0x000000ff07027210 */ /* 0x000fe20007ffe1ff */
[----:B------:R-:W-:Y:S02]  /*11e0*/  @!P1 IMAD R5, R6, R9, R7 ;  /* 0x0000000906059224 */ /* 0x000fe400078e0207 */
[----:B------:R-:W-:Y:S02]  /*11f0*/  @!P1 IMAD.MOV.U32 R7, RZ, RZ, R3 ;  /* 0x000000ffff079224 */ /* 0x000fe400078e0003 */
[----:B------:R-:W-:Y:S02]  /*1200*/  IMAD R2, R10, R2, R21 ;  /* 0x000000020a027224 */ /* 0x000fe400078e0215 */
[----:B------:R-:W-:-:S02]  /*1210*/  IMAD R20, R5, R4, R13 ;  /* 0x0000000405147224 */ /* 0x000fc400078e020d */
[----:B------:R-:W-:Y:S02]  /*1220*/  IMAD R21, R7, R10, R2 ;  /* 0x0000000a07157224 */ /* 0x000fe400078e0202 */
.L_x_15:
[----:B------:R-:W1:Y:S01]  /*1230*/  LDCU UR4, c[0x0][0xb30] ;  /* 0x00016600ff0477ac */ /* 0x000e620008000800 */
[----:B------:R-:W2:Y:S08]  /*1240*/  S2UR UR37, SR_CgaCtaId ;  /* 0x00000000002579c3 */ /* 0x000eb00000008800 */
[----:B------:R-:W3:Y:S01]  /*1250*/  LDC R72, c[0x0][0xb24] ;  /* 0x0002c900ff487b82 */ /* 0x000ee20000000800 */
[----:B-1----:R-:W-:-:S09]  /*1260*/  UISETP.NE.AND UP1, UPT, UR4, 0x1, UPT ;  /* 0x000000010400788c */ /* 0x002fd2000bf25270 */
[----:B--2---:R-:W-:Y:S05]  /*1270*/  BRA.U UP1, `(.L_x_16) ;  /* 0x0000000101407547 */ /* 0x004fea000b800000 */
[----:B------:R-:W1:Y:S08]  /*1280*/  LDC.64 R4, c[0x0][0xb10] ;  /* 0x0002c400ff047b82 */ /* 0x000e700000000a00 */
[----:B------:R-:W2:Y:S08]  /*1290*/  LDC.64 R2, c[0x0][0xb18] ;  /* 0x0002c600ff027b82 */ /* 0x000eb00000000a00 */
[----:B------:R-:W4:Y:S08]  /*12a0*/  LDC R6, c[0x0][0xb20] ;  /* 0x0002c800ff067b82 */ /* 0x000f300000000800 */
[----:B------:R-:W3:Y:S01]  /*12b0*/  LDC R8, c[0x0][0xb0c] ;  /* 0x0002c300ff087b82 */ /* 0x000ee20000000800 */
[----:B-1----:R-:W-:-:S05]  /*12c0*/  IMAD.HI.U32 R4, R21, R4, RZ ;  /* 0x0000000415047227 */ /* 0x002fca00078e00ff */
[----:B------:R-:W-:Y:S01]  /*12d0*/  SHF.R.U32.HI R4, RZ, R5, R4 ;  /* 0x00000005ff047219 */ /* 0x000fe20000011604 */
[----:B--2---:R-:W-:Y:S01]  /*12e0*/  IMAD.HI.U32 R3, R20, R3, RZ ;  /* 0x0000000314037227 */ /* 0x004fe200078e00ff */
[----:B------:R-:W-:-:S04]  /*12f0*/  ISETP.NE.AND P0, PT, R2, 0x1, PT ;  /* 0x000000010200780c */ /* 0x000fc80003f05270 */
[----:B----4-:R-:W-:-:S04]  /*1300*/  SHF.R.U32.HI R3, RZ, R6, R3 ;  /* 0x00000006ff037219 */ /* 0x010fc80000011603 */
[----:B------:R-:W-:Y:S02]  /*1310*/  SEL R3, R20, R3, !P0 ;  /* 0x0000000314037207 */ /* 0x000fe40004000000 */
[----:B---3--:R-:W-:-:S04]  /*1320*/  ISETP.NE.AND P1, PT, R8, 0x1, PT ;  /* 0x000000010800780c */ /* 0x008fc80003f25270 */
[----:B------:R-:W-:-:S05]  /*1330*/  SEL R4, R21, R4, !P1 ;  /* 0x0000000415047207 */ /* 0x000fca0004800000 */
[----:B------:R-:W-:Y:S02]  /*1340*/  IMAD.IADD R5, R3, 0x1, -R4 ;  /* 0x0000000103057824 */ /* 0x000fe400078e0a04 */
[----:B------:R-:W-:Y:S02]  /*1350*/  IMAD.IADD R3, R4, 0x1, -R3 ;  /* 0x0000000104037824 */ /* 0x000fe400078e0a03 */
[----:B------:R-:W-:Y:S02]  /*1360*/  IMAD R21, R5, R8, R21 ;  /* 0x0000000805157224 */ /* 0x000fe400078e0215 */
[----:B------:R-:W-:-:S07]  /*1370*/  IMAD R20, R3, R2, R20 ;  /* 0x0000000203147224 */ /* 0x000fce00078e0214 */
.L_x_16:
[----:B------:R-:W-:Y:S01]  /*1380*/  BAR.SYNC.DEFER_BLOCKING 0x0 ;  /* 0x0000000000007b1d */ /* 0x000fe20000010000 */
[----:B------:R-:W-:Y:S01]  /*1390*/  UISETP.NE.AND UP1, UPT, UR8, 0x2, UPT ;  /* 0x000000020800788c */ /* 0x000fe2000bf25270 */
[----:B------:R-:W-:Y:S02]  /*13a0*/  ISETP.NE.OR P5, PT, R0, 0x2, !P5 ;  /* 0x000000020000780c */ /* 0x000fe40006fa5670 */
[----:B------:R-:W-:-:S06]  /*13b0*/  LOP3.LUT R2, R185, 0x1f, RZ, 0xc0, !PT ;  /* 0x0000001fb9027812 */ /* 0x000fcc00078ec0ff */
[----:B------:R-:W-:Y:S05]  /*13c0*/  BRA.U UP1, `(.L_x_17) ;  /* 0x0000001101c87547 */ /* 0x000fea000b800000 */
[----:B------:R-:W1:Y:S01]  /*13d0*/  LDCU UR13, c[0x0][0x38c] ;  /* 0x00007180ff0d77ac */ /* 0x000e620008000800 */
[----:B------:R-:W2:Y:S01]  /*13e0*/  LDC R9, c[0x0][0x370] ;  /* 0x0000dc00ff097b82 */ /* 0x000ea20000000800 */
[----:B------:R-:W-:Y:S01]  /*13f0*/  PLOP3.LUT P1, PT, PT, PT, UP2, 0x80, 0x8 ;  /* 0x000000000008781c */ /* 0x000fe20003f2f028 */
[----:B------:R-:W-:Y:S01]  /*1400*/  IMAD.MOV.U32 R15, RZ, RZ, 0x1 ;  /* 0x00000001ff0f7424 */ /* 0x000fe200078e00ff */
[----:B------:R-:W-:Y:S01]  /*1410*/  ISETP.EQ.OR P4, PT, R2, RZ, P5 ;  /* 0x000000ff0200720c */ /* 0x000fe20002f82670 */
[----:B------:R-:W-:Y:S01]  /*1420*/  IMAD.MOV.U32 R14, RZ, RZ, RZ ;  /* 0x000000ffff0e7224 */ /* 0x000fe200078e00ff */
[----:B------:R-:W-:Y:S02]  /*1430*/  PLOP3.LUT P1, PT, P1, PT, PT, 0x8, 0x80 ;  /* 0x000000000080781c */ /* 0x000fe40000f2e170 */
[----:B------:R-:W-:Y:S01]  /*1440*/  CS2R R12, SRZ ;  /* 0x00000000000c7805 */ /* 0x000fe2000001ff00 */
[----:B------:R-:W-:Y:S01]  /*1450*/  IMAD.MOV.U32 R10, RZ, RZ, 0x1 ;  /* 0x00000001ff0a7424 */ /* 0x000fe200078e00ff */
[----:B------:R-:W4:Y:S01]  /*1460*/  LDC R0, c[0x0][0x374] ;  /* 0x0000dd00ff007b82 */ /* 0x000f220000000800 */
[----:B------:R-:W2:Y:S01]  /*1470*/  LDCU.64 UR22, c[0x0][0x348] ;  /* 0x00006900ff1677ac */ /* 0x000ea20008000a00 */
[----:B------:R-:W-:Y:S01]  /*1480*/  UMOV UR6, URZ ;  /* 0x000000ff00067c82 */ /* 0x000fe20008000000 */
[----:B-1----:R-:W-:-:S04]  /*1490*/  UIADD3 UR5, UPT, UPT, UR13, 0x3f, URZ ;  /* 0x0000003f0d057890 */ /* 0x002fc8000fffe0ff */
[----:B------:R-:W-:-:S04]  /*14a0*/  USHF.R.S32.HI UR4, URZ, 0x1f, UR5 ;  /* 0x0000001fff047899 */ /* 0x000fc80008011405 */
[----:B------:R-:W-:-:S04]  /*14b0*/  ULEA.HI UR4, UR4, UR5, URZ, 0x6 ;  /* 0x0000000504047291 */ /* 0x000fc8000f8f30ff */
[----:B------:R-:W-:Y:S02]  /*14c0*/  USHF.R.S32.HI UR15, URZ, 0x6, UR4 ;  /* 0x00000006ff0f7899 */ /* 0x000fe40008011404 */
[----:B------:R-:W-:Y:S02]  /*14d0*/  UIADD3 UR4, UPT, UPT, UR13, -0x1, URZ ;  /* 0xffffffff0d047890 */ /* 0x000fe4000fffe0ff */
[----:B------:R-:W-:Y:S02]  /*14e0*/  UISETP.LT.U32.AND UP0, UPT, UR15, 0x7, UPT ;  /* 0x000000070f00788c */ /* 0x000fe4000bf01070 */
[----:B------:R-:W-:Y:S02]  /*14f0*/  UISETP.GE.U32.AND UP1, UPT, UR4, -0x7f, UPT ;  /* 0xffffff810400788c */ /* 0x000fe4000bf26070 */
[----:B------:R-:W-:Y:S02]  /*1500*/  USEL UR14, UR15, 0x7, UP0 ;  /* 0x000000070f0e7887 */ /* 0x000fe40008000000 */
[----:B------:R-:W-:-:S02]  /*1510*/  UIADD3 UR13, UPT, UPT, UR13, 0x7e, URZ ;  /* 0x0000007e0d0d7890 */ /* 0x000fc4000fffe0ff */
[----:B------:R-:W-:Y:S02]  /*1520*/  UIADD3 UR5, UPT, UPT, UR14, -0x1, URZ ;  /* 0xffffffff0e057890 */ /* 0x000fe4000fffe0ff */
[----:B------:R-:W-:-:S03]  /*1530*/  UIADD3 UR7, UPT, UPT, UR15, -UR14, URZ ;  /* 0x8000000e0f077290 */ /* 0x000fc6000fffe0ff */
[----:B------:R-:W-:-:S04]  /*1540*/  @UP1 UIADD3 UR5, UPT, UPT, UR14, URZ, URZ ;  /* 0x000000ff0e051290 */ /* 0x000fc8000fffe0ff */
[----:B--2---:R-:W-:-:S12]  /*1550*/  UIADD3 UR5, UPT, UPT, UR5, 0x1, URZ ;  /* 0x0000000105057890 */ /* 0x004fd8000fffe0ff */
.L_x_35:
[----:B------:R-:W-:Y:S01]  /*1560*/  UISETP.NE.AND UP0, UPT, UR37, URZ, UPT ;  /* 0x000000ff2500728c */ /* 0x000fe2000bf05270 */
[----:B------:R-:W1:Y:S08]  /*1570*/  S2UR UR37, SR_CgaCtaId ;  /* 0x00000000002579c3 */ /* 0x000e700000008800 */
[----:B------:R-:W-:Y:S05]  /*1580*/  BRA.U UP0, `(.L_x_18) ;  /* 0x0000000100347547 */ /* 0x000fea000b800000 */
[----:B------:R-:W2:Y:S01]  /*1590*/  S2R R2, SR_CgaCtaId ;  /* 0x0000000000027919 */ /* 0x000ea20000008800 */
[----:B------:R-:W-:-:S04]  /*15a0*/  MOV R3, 0x400 ;  /* 0x0000040000037802 */ /* 0x000fc80000000f00 */
[----:B--2---:R-:W-:Y:S02]  /*15b0*/  LEA R3, R2, R3, 0x18 ;  /* 0x0000000302037211 */ /* 0x004fe400078ec0ff */
[----:B------:R-:W-:-:S03]  /*15c0*/  SHF.L.U32 R2, R10, 0x1f, RZ ;  /* 0x0000001f0a027819 */ /* 0x000fc600000006ff */
[----:B------:R-:W-:-:S04]  /*15d0*/  IMAD R3, R12, 0x8, R3 ;  /* 0x000000080c037824 */ /* 0x000fc800078e0203 */
[----:B------:R-:W2:Y:S02]  /*15e0*/  SYNCS.PHASECHK.TRANS64.TRYWAIT P0, [R3+URZ+0x110], R2 ;  /* 0x00011002030075a7 */ /* 0x000ea400080011ff */
[----:B--2---:R-:W-:Y:S05]  /*15f0*/  @!P0 BRA `(.L_x_19) ;  /* 0x0000009800c08947 */ /* 0x004fea0003800000 */
.L_x_129:
[----:B------:R-:W-:Y:S01]  /*1600*/  VIADD R12, R12, 0x1 ;  /* 0x000000010c0c7836 */ /* 0x000fe20000000000 */
[----:B------:R2:W-:Y:S04]  /*1610*/  SYNCS.ARRIVE.TRANS64.A1T0 RZ, [R3+URZ+0x100], RZ ;  /* 0x000100ff03ff79a7 */ /* 0x0005e800081000ff */
[----:B------:R-:W-:-:S04]  /*1620*/  ISETP.NE.AND P0, PT, R12, 0x2, PT ;  /* 0x000000020c00780c */ /* 0x000fc80003f05270 */
[----:B------:R-:W-:Y:S02]  /*1630*/  SEL R12, R12, RZ, P0 ;  /* 0x000000ff0c0c7207 */ /* 0x000fe40000000000 */
[----:B--2---:R-:W-:-:S04]  /*1640*/  SEL R3, RZ, 0x1, P0 ;  /* 0x00000001ff037807 */ /* 0x004fc80000000000 */
[----:B------:R-:W-:-:S07]  /*1650*/  LOP3.LUT R10, R10, R3, RZ, 0x3c, !PT ;  /* 0x000000030a0a7212 */ /* 0x000fce00078e3cff */
.L_x_18:
[----:B------:R-:W-:Y:S01]  /*1660*/  UMOV UR4, 0x400 ;  /* 0x0000040000047882 */ /* 0x000fe20000000000 */
[----:B------:R-:W-:Y:S01]  /*1670*/  SHF.L.U32 R2, R15, 0x1f, RZ ;  /* 0x0000001f0f027819 */ /* 0x000fe200000006ff */
[----:B-1----:R-:W-:Y:S01]  /*1680*/  ULEA UR4, UR37, UR4, 0x18 ;  /* 0x0000000425047291 */ /* 0x002fe2000f8ec0ff */
[----:B------:R-:W-:Y:S01]  /*1690*/  R2UR UR35, R21 ;  /* 0x00000000152372ca */ /* 0x000fe200000e0000 */
[----:B------:R-:W-:Y:S01]  /*16a0*/  UISETP.GE.U32.AND UP0, UPT, UR13, 0x7f, UPT ;  /* 0x0000007f0d00788c */ /* 0x000fe2000bf06070 */
[----:B------:R-:W-:Y:S01]  /*16b0*/  R2UR UR11, R20 ;  /* 0x00000000140b72ca */ /* 0x000fe200000e0000 */
[----:B------:R-:W-:Y:S01]  /*16c0*/  ULEA UR8, UR6, UR4, 0x3 ;  /* 0x0000000406087291 */ /* 0x000fe2000f8e18ff */
[----:B------:R-:W-:-:S08]  /*16d0*/  UMOV UR24, URZ ;  /* 0x000000ff00187c82 */ /* 0x000fd00008000000 */
[----:B------:R1:W2:Y:S01]  /*16e0*/  SYNCS.PHASECHK.TRANS64.TRYWAIT P0, [UR8+0x38], R2 ;  /* 0x00003802ff0075a7 */ /* 0x0002a20008001108 */
[----:B------:R-:W-:Y:S02]  /*16f0*/  USHF.L.U32 UR35, UR35, 0x7, URZ ;  /* 0x0000000723237899 */ /* 0x000fe400080006ff */
[----:B------:R-:W-:Y:S01]  /*1700*/  USHF.L.U32 UR11, UR11, 0x8, URZ ;  /* 0x000000080b0b7899 */ /* 0x000fe200080006ff */
[----:B------:R-:W-:Y:S11]  /*1710*/  BRA.U !UP0, `(.L_x_20) ;  /* 0x0000000108a87547 */ /* 0x000ff6000b800000 */
[----:B------:R-:W-:Y:S01]  /*1720*/  UMOV UR16, URZ ;  /* 0x000000ff00107c82 */ /* 0x000fe20008000000 */
[----:B------:R-:W-:-:S05]  /*1730*/  UMOV UR17, UR6 ;  /* 0x0000000600117c82 */ /* 0x000fca0008000000 */
.L_x_25:
[----:B-1----:R-:W-:Y:S01]  /*1740*/  ULEA UR33, UR17, UR4, 0x3 ;  /* 0x0000000411217291 */ /* 0x002fe2000f8e18ff */
[----:B--2---:R-:W-:Y:S01]  /*1750*/  @!P5 MOV R3, 0x6000 ;  /* 0x000060000003d802 */ /* 0x004fe20000000f00 */
[----:B--2---:R-:W-:Y:S10]  /*1760*/  @P0 BRA `(.L_x_21) ;  /* 0x00000000000c0947 */ /* 0x004ff40003800000 */
[----:B------:R-:W-:-:S04]  /*1770*/  SHF.L.U32 R5, R15, 0x1f, RZ ;  /* 0x0000001f0f057819 */ /* 0x000fc800000006ff */
[----:B------:R-:W2:Y:S02]  /*1780*/  SYNCS.PHASECHK.TRANS64.TRYWAIT P0, [UR33+0x38], R5 ;  /* 0x00003805ff0075a7 */ /* 0x000ea40008001121 */
[----:B--2---:R-:W-:Y:S05]  /*1790*/  @!P0 BRA `(.L_x_22) ;  /* 0x00000098006c8947 */ /* 0x004fea0003800000 */
.L_x_21:
[----:B------:R2:W-:Y:S01]  /*17a0*/  @!P5 SYNCS.ARRIVE.TRANS64 RZ, [UR33], R3 ;  /* 0x00000003ffffd9a7 */ /* 0x0005e20008000021 */
[----:B------:R-:W-:Y:S04]  /*17b0*/  BSSY.RECONVERGENT B0, `(.L_x_23) ;  /* 0x0000003000007945 */ /* 0x000fe80003800200 */
[----:B------:R-:W-:Y:S05]  /*17c0*/  @P4 BRA `(.L_x_24) ;  /* 0x0000000000044947 */ /* 0x000fea0003800000 */
[----:B------:R-:W-:Y:S05]  /*17d0*/  BPT.TRAP 0x1 ;  /* 0x000000040000795c */ /* 0x000fea0000300000 */
.L_x_24:
[----:B------:R-:W-:Y:S05]  /*17e0*/  BSYNC.RECONVERGENT B0 ;  /* 0x0000000000007941 */ /* 0x000fea0003800200 */
.L_x_23:
[----:B------:R-:W-:Y:S02]  /*17f0*/  UIADD3 UR6, UPT, UPT, UR17, 0x1, URZ ;  /* 0x0000000111067890 */ /* 0x000fe4000fffe0ff */
[----:B------:R-:W-:Y:S02]  /*1800*/  ULEA UR32, UR17, UR4, 0xd ;  /* 0x0000000411207291 */ /* 0x000fe4000f8e68ff */
[----:B------:R-:W-:Y:S02]  /*1810*/  UISETP.NE.AND UP0, UPT, UR6, 0x7, UPT ;  /* 0x000000070600788c */ /* 0x000fe4000bf05270 */
[----:B------:R-:W-:Y:S02]  /*1820*/  UIADD3 UR26, UP1, UPT, UR22, 0x80, URZ ;  /* 0x00000080161a7890 */ /* 0x000fe4000ff3e0ff */
[----:B------:R-:W-:Y:S02]  /*1830*/  USEL UR9, URZ, 0x1, UP0 ;  /* 0x00000001ff097887 */ /* 0x000fe40008000000 */
[----:B------:R-:W-:-:S02]  /*1840*/  USEL UR6, UR6, URZ, UP0 ;  /* 0x000000ff06067287 */ /* 0x000fc40008000000 */
[----:B------:R-:W-:Y:S02]  /*1850*/  UIADD3 UR20, UP0, UPT, UR22, 0x180, URZ ;  /* 0x0000018016147890 */ /* 0x000fe4000ff1e0ff */
[----:B------:R-:W-:Y:S01]  /*1860*/  ULEA UR8, UR6, UR4, 0x3 ;  /* 0x0000000406087291 */ /* 0x000fe2000f8e18ff */
[----:B------:R-:W-:Y:S01]  /*1870*/  LOP3.LUT R15, R15, UR9, RZ, 0x3c, !PT ;  /* 0x000000090f0f7c12 */ /* 0x000fe2000f8e3cff */
[----:B------:R-:W-:Y:S02]  /*1880*/  USHF.L.U32 UR34, UR16, 0x6, URZ ;  /* 0x0000000610227899 */ /* 0x000fe400080006ff */
[----:B------:R-:W-:Y:S01]  /*1890*/  UIADD3.X UR27, UPT, UPT, URZ, UR23, URZ, UP1, !UPT ;  /* 0x00000017ff1b7290 */ /* 0x000fe20008ffe4ff */
[----:B-1----:R-:W-:Y:S01]  /*18a0*/  SHF.L.U32 R2, R15, 0x1f, RZ ;  /* 0x0000001f0f027819 */ /* 0x002fe200000006ff */
[----:B------:R-:W-:Y:S02]  /*18b0*/  UIADD3 UR32, UPT, UPT, UR32, 0xc400, URZ ;  /* 0x0000c40020207890 */ /* 0x000fe4000fffe0ff */
[----:B------:R-:W-:Y:S01]  /*18c0*/  UIADD3.X UR21, UPT, UPT, URZ, UR23, URZ, UP0, !UPT ;  /* 0x00000017ff157290 */ /* 0x000fe200087fe4ff */
[----:B------:R1:W1:Y:S01]  /*18d0*/  SYNCS.PHASECHK.TRANS64.TRYWAIT P0, [UR8+0x38], R2 ;  /* 0x00003802ff0075a7 */ /* 0x0002620008001108 */
[----:B------:R-:W-:Y:S01]  /*18e0*/  ULEA UR8, UR17, UR4, 0xe ;  /* 0x0000000411087291 */ /* 0x000fe2000f8e70ff */
[----:B------:R-:W-:Y:S01]  /*18f0*/  UMOV UR18, 0x0 ;  /* 0x0000000000127882 */ /* 0x000fe20000000000 */
[----:B------:R-:W-:-:S02]  /*1900*/  UMOV UR19, 0x10000000 ;  /* 0x1000000000137882 */ /* 0x000fc40000000000 */
[----:B------:R-:W-:Y:S01]  /*1910*/  UIADD3 UR8, UPT, UPT, UR8, 0x1a400, URZ ;  /* 0x0001a40008087890 */ /* 0x000fe2000fffe0ff */
[----:B------:R1:W-:Y:S01]  /*1920*/  UTMALDG.3D [UR32], [UR26], desc[UR18] ;  /* 0x000012201a0075b4 */ /* 0x0003e20008011000 */
[----:B------:R-:W-:Y:S01]  /*1930*/  UMOV UR12, UR36 ;  /* 0x00000024000c7c82 */ /* 0x000fe20008000000 */
[----:B------:R-:W-:Y:S01]  /*1940*/  UMOV UR9, UR33 ;  /* 0x0000002100097c82 */ /* 0x000fe20008000000 */
[----:B------:R-:W-:Y:S01]  /*1950*/  UMOV UR10, UR34 ;  /* 0x00000022000a7c82 */ /* 0x000fe20008000000 */
[----:B------:R-:W-:Y:S01]  /*1960*/  UIADD3 UR16, UPT, UPT, UR16, 0x1, URZ ;  /* 0x0000000110107890 */ /* 0x000fe2000fffe0ff */
[----:B------:R-:W-:Y:S01]  /*1970*/  UMOV UR24, UR5 ;  /* 0x0000000500187c82 */ /* 0x000fe20008000000 */
[----:B------:R-:W-:Y:S02]  /*1980*/  UMOV UR17, UR6 ;  /* 0x0000000600117c82 */ /* 0x000fe40008000000 */
[----:B------:R1:W-:Y:S01]  /*1990*/  UTMALDG.3D [UR8], [UR20], desc[UR18] ;  /* 0x00001208140075b4 */ /* 0x0003e20008011000 */
[----:B------:R-:W-:-:S09]  /*19a0*/  UISETP.NE.AND UP0, UPT, UR16, UR5, UPT ;  /* 0x000000051000728c */ /* 0x000fd2000bf05270 */
[----:B------:R-:W-:Y:S05]  /*19b0*/  BRA.U UP0, `(.L_x_25) ;  /* 0xfffffffd00607547 */ /* 0x000fea000b83ffff */
.L_x_20:
[----:B-1----:R-:W-:Y:S01]  /*19c0*/  ULEA UR8, UR6, UR4, 0x3 ;  /* 0x0000000406087291 */ /* 0x002fe2000f8e18ff */
[----:B------:R-:W-:Y:S01]  /*19d0*/  SHF.L.U32 R2, R15, 0x1f, RZ ;  /* 0x0000001f0f027819 */ /* 0x000fe200000006ff */
[----:B------:R-:W-:Y:S01]  /*19e0*/  @!P1 SYNCS.ARRIVE.TRANS64.A1T0 RZ, [UR4+0xb8], RZ ;  /* 0x0000b8ffffff99a7 */ /* 0x000fe20008100004 */
[----:B------:R-:W-:-:S06]  /*19f0*/  UISETP.GT.AND UP0, UPT, UR15, UR14, UPT ;  /* 0x0000000e0f00728c */ /* 0x000fcc000bf04270 */
[----:B--2---:R1:W2:Y:S03]  /*1a00*/  SYNCS.PHASECHK.TRANS64.TRYWAIT P0, [UR8+0x38], R2 ;  /* 0x00003802ff0075a7 */ /* 0x0042a60008001108 */
[----:B------:R-:W-:Y:S05]  /*1a10*/  BRA.U !UP0, `(.L_x_26) ;  /* 0x0000000108ac7547 */ /* 0x000fea000b800000 */
[----:B------:R-:W-:Y:S01]  /*1a20*/  UIADD3 UR21, UPT, UPT, UR7, UR24, URZ ;  /* 0x0000001807157290 */ /* 0x000fe2000fffe0ff */
[----:B------:R-:W-:-:S11]  /*1a30*/  UMOV UR25, UR6 ;  /* 0x0000000600197c82 */ /* 0x000fd60008000000 */
.L_x_31:
[----:B-1----:R-:W-:Y:S01]  /*1a40*/  ULEA UR17, UR25, UR4, 0x3 ;  /* 0x0000000419117291 */ /* 0x002fe2000f8e18ff */
[----:B--2---:R-:W-:Y:S01]  /*1a50*/  @!P5 MOV R3, 0x6000 ;  /* 0x000060000003d802 */ /* 0x004fe20000000f00 */
[----:B--2---:R-:W-:Y:S10]  /*1a60*/  @P0 BRA `(.L_x_27) ;  /* 0x00000000000c0947 */ /* 0x004ff40003800000 */
[----:B------:R-:W-:-:S04]  /*1a70*/  SHF.L.U32 R5, R15, 0x1f, RZ ;  /* 0x0000001f0f057819 */ /* 0x000fc800000006ff */
[----:B------:R-:W2:Y:S02]  /*1a80*/  SYNCS.PHASECHK.TRANS64.TRYWAIT P0, [UR17+0x38], R5 ;  /* 0x00003805ff0075a7 */ /* 0x000ea40008001111 */
[----:B--2---:R-:W-:Y:S05]  /*1a90*/  @!P0 BRA `(.L_x_28) ;  /* 0x0000009400c48947 */ /* 0x004fea0003800000 */
.L_x_27:
[----:B------:R2:W-:Y:S01]  /*1aa0*/  @!P5 SYNCS.ARRIVE.TRANS64 RZ, [UR17], R3 ;  /* 0x00000003ffffd9a7 */ /* 0x0005e20008000011 */
[----:B------:R-:W-:Y:S04]  /*1ab0*/  BSSY.RECONVERGENT B0, `(.L_x_29) ;  /* 0x0000003000007945 */ /* 0x000fe80003800200 */
[----:B------:R-:W-:Y:S05]  /*1ac0*/  @P4 BRA `(.L_x_30) ;  /* 0x0000000000044947 */ /* 0x000fea0003800000 */
[----:B------:R-:W-:Y:S05]  /*1ad0*/  BPT.TRAP 0x1 ;  /* 0x000000040000795c */ /* 0x000fea0000300000 */
.L_x_30:
[----:B------:R-:W-:Y:S05]  /*1ae0*/  BSYNC.RECONVERGENT B0 ;  /* 0x0000000000007941 */ /* 0x000fea0003800200 */
.L_x_29:
        /* <DEDUP_REMOVED lines=10> */
[----:B------:R-:W-:Y:S01]  /*1b90*/  UIADD3 UR16, UPT, UPT, UR16, 0xc400, URZ ;  /* 0x0000c40010107890 */ /* 0x000fe2000fffe0ff */
[----:B-1----:R-:W-:Y:S01]  /*1ba0*/  SHF.L.U32 R2, R15, 0x1f, RZ ;  /* 0x0000001f0f027819 */ /* 0x002fe200000006ff */
[----:B------:R-:W-:Y:S02]  /*1bb0*/  UIADD3.X UR31, UPT, UPT, URZ, UR23, URZ, UP1, !UPT ;  /* 0x00000017ff1f7290 */ /* 0x000fe40008ffe4ff */
[----:B------:R-:W-:Y:S01]  /*1bc0*/  UIADD3.X UR29, UPT, UPT, URZ, UR23, URZ, UP0, !UPT ;  /* 0x00000017ff1d7290 */ /* 0x000fe200087fe4ff */
[----:B------:R1:W1:Y:S01]  /*1bd0*/  SYNCS.PHASECHK.TRANS64.TRYWAIT P0, [UR8+0x38], R2 ;  /* 0x00003802ff0075a7 */ /* 0x0002620008001108 */
[----:B------:R-:W-:Y:S01]  /*1be0*/  ULEA UR8, UR25, UR4, 0xe ;  /* 0x0000000419087291 */ /* 0x000fe2000f8e70ff */
[----:B------:R-:W-:Y:S01]  /*1bf0*/  UMOV UR26, 0x0 ;  /* 0x00000000001a7882 */ /* 0x000fe20000000000 */
[----:B------:R-:W-:-:S02]  /*1c00*/  UMOV UR27, 0x10000000 ;  /* 0x10000000001b7882 */ /* 0x000fc40000000000 */
[----:B------:R-:W-:Y:S01]  /*1c10*/  UIADD3 UR8, UPT, UPT, UR8, 0x1a400, URZ ;  /* 0x0001a40008087890 */ /* 0x000fe2000fffe0ff */
[----:B------:R-:W-:Y:S01]  /*1c20*/  UMOV UR19, UR35 ;  /* 0x0000002300137c82 */ /* 0x000fe20008000000 */
[----:B------:R-:W-:Y:S01]  /*1c30*/  UMOV UR20, UR36 ;  /* 0x0000002400147c82 */ /* 0x000fe20008000000 */
[----:B------:R-:W-:Y:S01]  /*1c40*/  UMOV UR12, UR36 ;  /* 0x00000024000c7c82 */ /* 0x000fe20008000000 */
[----:B------:R-:W-:Y:S01]  /*1c50*/  UMOV UR9, UR17 ;  /* 0x0000001100097c82 */ /* 0x000fe20008000000 */
[----:B------:R-:W-:Y:S01]  /*1c60*/  UMOV UR10, UR18 ;  /* 0x00000012000a7c82 */ /* 0x000fe20008000000 */
[----:B------:R1:W-:Y:S01]  /*1c70*/  UTMALDG.3D [UR16], [UR30], desc[UR26] ;  /* 0x00001a101e0075b4 */ /* 0x0003e20008011000 */
[----:B------:R-:W-:Y:S01]  /*1c80*/  UIADD3 UR24, UPT, UPT, UR24, 0x1, URZ ;  /* 0x0000000118187890 */ /* 0x000fe2000fffe0ff */
[----:B------:R-:W-:-:S03]  /*1c90*/  UMOV UR25, UR6 ;  /* 0x0000000600197c82 */ /* 0x000fc60008000000 */
[----:B------:R-:W-:Y:S01]  /*1ca0*/  UISETP.NE.AND UP0, UPT, UR24, UR21, UPT ;  /* 0x000000151800728c */ /* 0x000fe2000bf05270 */
[----:B------:R1:W-:Y:S08]  /*1cb0*/  UTMALDG.3D [UR8], [UR28], desc[UR26] ;  /* 0x00001a081c0075b4 */ /* 0x0003f00008011000 */
[----:B------:R-:W-:Y:S05]  /*1cc0*/  BRA.U UP0, `(.L_x_31) ;  /* 0xfffffffd005c7547 */ /* 0x000fea000b83ffff */
.L_x_26:
[C---:B-1----:R-:W-:Y:S01]  /*1cd0*/  LEA R2, R14.reuse, UR4, 0x3 ;  /* 0x000000040e027c11 */ /* 0x042fe2000f8e18ff */
[----:B------:R-:W-:Y:S01]  /*1ce0*/  NOP ;  /* 0x0000000000007918 */ /* 0x000fe20000000000 */
[----:B--2---:R-:W-:Y:S02]  /*1cf0*/  SHF.L.U32 R3, R13, 0x1f, RZ ;  /* 0x0000001f0d037819 */ /* 0x004fe400000006ff */
[----:B------:R-:W-:Y:S02]  /*1d00*/  LEA R4, R14, UR4, 0x4 ;  /* 0x000000040e047c11 */ /* 0x000fe4000f8e20ff */
[----:B------:R-:W1:Y:S02]  /*1d10*/  SYNCS.PHASECHK.TRANS64.TRYWAIT P0, [R2+URZ+0xc0], R3 ;  /* 0x0000c003020075a7 */ /* 0x000e6400080011ff */
[----:B-1----:R-:W-:Y:S05]  /*1d20*/  @!P0 BRA `(.L_x_32) ;  /* 0x0000009400388947 */ /* 0x002fea0003800000 */
.L_x_132:
[----:B------:R-:W2:Y:S01]  /*1d30*/  LDS.128 R4, [R4+0x130] ;  /* 0x0001300004047984 */ /* 0x000ea20000000c00 */
[----:B---3--:R-:W-:Y:S01]  /*1d40*/  ISETP.GE.AND P0, PT, R72, 0x1, PT ;  /* 0x000000014800780c */ /* 0x008fe20003f06270 */
[----:B-1----:R-:W-:Y:S01]  /*1d50*/  VIADD R2, R2, 0xd0 ;  /* 0x000000d002027836 */ /* 0x002fe20000000000 */
[----:B------:R-:W-:Y:S01]  /*1d60*/  @!PT LDS RZ, [RZ] ;  /* 0x00000000fffff984 */ /* 0x000fe20000000800 */
[----:B------:R-:W-:Y:S01]  /*1d70*/  @!PT LDS RZ, [RZ] ;  /* 0x00000000fffff984 */ /* 0x000fe20000000800 */
[----:B------:R-:W-:Y:S01]  /*1d80*/  @!PT LDS RZ, [RZ] ;  /* 0x00000000fffff984 */ /* 0x000fe20000000800 */
[----:B------:R-:W-:Y:S01]  /*1d90*/  @!PT LDS RZ, [RZ] ;  /* 0x00000000fffff984 */ /* 0x000fe20000000800 */
[----:B------:R1:W-:Y:S06]  /*1da0*/  MEMBAR.ALL.CTA ;  /* 0x0000000000007992 */ /* 0x0003ec0000008000 */
[----:B-1----:R-:W1:Y:S01]  /*1db0*/  FENCE.VIEW.ASYNC.S ;  /* 0x00000000000073c6 */ /* 0x002e620000000000 */
[----:B------:R-:W-:-:S04]  /*1dc0*/  PRMT R2, RZ, 0x654, R2 ;  /* 0x00000654ff027816 */ /* 0x000fc80000000002 */
[----:B-1----:R1:W-:Y:S01]  /*1dd0*/  SYNCS.ARRIVE.TRANS64.RED.A1T0 RZ, [R2+URZ], RZ ;  /* 0x000000ff02ff79a7 */ /* 0x0023e200081004ff */
[----:B--2---:R-:W-:-:S13]  /*1de0*/  LOP3.LUT P2, RZ, R6, 0x1, RZ, 0xc0, !PT ;  /* 0x0000000106ff7812 */ /* 0x004fda000784c0ff */
[----:B------:R-:W-:Y:S01]  /*1df0*/  @P2 SHF.R.U32.HI R3, RZ, 0x10, R5 ;  /* 0x00000010ff032819 */ /* 0x000fe20000011605 */
[----:B------:R-:W-:Y:S01]  /*1e00*/  VOTEU.ANY UP0, P2 ;  /* 0x0000000000ff7886 */ /* 0x000fe20001000100 */
[----:B------:R-:W-:Y:S02]  /*1e10*/  @P2 MOV R11, R4 ;  /* 0x00000004000b2202 */ /* 0x000fe40000000f00 */
[----:B------:R-:W-:Y:S02]  /*1e20*/  @P2 R2UR.BROADCAST UR8, R3 ;  /* 0x00000000030822ca */ /* 0x000fe400008e0000 */
[----:B------:R-:W-:-:S11]  /*1e30*/  @P2 LOP3.LUT R8, R5, 0xffff, RZ, 0xc0, !PT ;  /* 0x0000ffff05082812 */ /* 0x000fd600078ec0ff */
[----:B------:R-:W-:Y:S01]  /*1e40*/  @UP0 UMOV UR36, UR8 ;  /* 0x0000000800240c82 */ /* 0x000fe20008000000 */
[----:B-1----:R-:W-:Y:S05]  /*1e50*/  @!P0 BRA `(.L_x_33) ;  /* 0x0000000000b88947 */ /* 0x002fea0003800000 */
[----:B------:R-:W4:Y:S01]  /*1e60*/  LDC.64 R4, c[0x0][0xb18] ;  /* 0x0002c600ff047b82 */ /* 0x000f220000000a00 */
[----:B------:R-:W-:-:S07]  /*1e70*/  ISETP.NE.AND P3, PT, R72, 0x1, PT ;  /* 0x000000014800780c */ /* 0x000fce0003f65270 */
[----:B------:R-:W1:Y:S08]  /*1e80*/  LDC.64 R6, c[0x0][0xb10] ;  /* 0x0002c400ff067b82 */ /* 0x000e700000000a00 */
[----:B------:R-:W2:Y:S08]  /*1e90*/  LDC R16, c[0x0][0xb20] ;  /* 0x0002c800ff107b82 */ /* 0x000eb00000000800 */
[----:B------:R-:W3:Y:S01]  /*1ea0*/  LDC R18, c[0x0][0xb0c] ;  /* 0x0002c300ff127b82 */ /* 0x000ee20000000800 */
[----:B----4-:R-:W-:Y:S01]  /*1eb0*/  IMAD.HI.U32 R17, R0, R5, RZ ;  /* 0x0000000500117227 */ /* 0x010fe200078e00ff */
[----:B------:R-:W-:-:S03]  /*1ec0*/  ISETP.NE.AND P0, PT, R4, 0x1, PT ;  /* 0x000000010400780c */ /* 0x000fc60003f05270 */
[----:B------:R-:W-:-:S03]  /*1ed0*/  IMAD.HI.U32 R5, R8, R5, RZ ;  /* 0x0000000508057227 */ /* 0x000fc600078e00ff */
[----:B------:R-:W4:Y:S01]  /*1ee0*/  LDC.64 R2, c[0x0][0xb28] ;  /* 0x0002ca00ff027b82 */ /* 0x000f220000000a00 */
[----:B-1----:R-:W-:-:S04]  /*1ef0*/  IMAD.HI.U32 R20, R9, R6, RZ ;  /* 0x0000000609147227 */ /* 0x002fc800078e00ff */
[----:B------:R-:W-:Y:S01]  /*1f00*/  IMAD.HI.U32 R22, R11, R6, RZ ;  /* 0x000000060b167227 */ /* 0x000fe200078e00ff */
[----:B------:R-:W-:Y:S02]  /*1f10*/  SHF.R.U32.HI R20, RZ, R7, R20 ;  /* 0x00000007ff147219 */ /* 0x000fe40000011614 */
[-C--:B--2---:R-:W-:Y:S02]  /*1f20*/  SHF.R.U32.HI R17, RZ, R16.reuse, R17 ;  /* 0x00000010ff117219 */ /* 0x084fe40000011611 */
[----:B------:R-:W-:Y:S02]  /*1f30*/  SHF.R.U32.HI R5, RZ, R16, R5 ;  /* 0x00000010ff057219 */ /* 0x000fe40000011605 */
[----:B------:R-:W-:Y:S02]  /*1f40*/  SEL R17, R0, R17, !P0 ;  /* 0x0000001100117207 */ /* 0x000fe40004000000 */
[----:B------:R-:W-:Y:S02]  /*1f50*/  SHF.R.U32.HI R22, RZ, R7, R22 ;  /* 0x00000007ff167219 */ /* 0x000fe40000011616 */
[----:B---3--:R-:W-:-:S02]  /*1f60*/  ISETP.NE.AND P1, PT, R18, 0x1, PT ;  /* 0x000000011200780c */ /* 0x008fc40003f25270 */
[----:B------:R-:W-:Y:S02]  /*1f70*/  SEL R5, R8, R5, !P0 ;  /* 0x0000000508057207 */ /* 0x000fe40004000000 */
[----:B------:R-:W-:Y:S02]  /*1f80*/  SEL R19, R9, R20, !P1 ;  /* 0x0000001409137207 */ /* 0x000fe40004800000 */
[----:B------:R-:W-:Y:S01]  /*1f90*/  SEL R7, R11, R22, !P1 ;  /* 0x000000160b077207 */ /* 0x000fe20004800000 */
[----:B----4-:R-:W-:-:S04]  /*1fa0*/  IMAD.HI.U32 R20, R17, R2, RZ ;  /* 0x0000000211147227 */ /* 0x010fc800078e00ff */
[----:B------:R-:W-:Y:S01]  /*1fb0*/  IMAD.HI.U32 R6, R19, R2, RZ ;  /* 0x0000000213067227 */ /* 0x000fe200078e00ff */
[----:B------:R-:W-:-:S04]  /*1fc0*/  @P3 SHF.R.U32.HI R17, RZ, R3, R20 ;  /* 0x00000003ff113219 */ /* 0x000fc80000011614 */
[----:B------:R-:W-:Y:S01]  /*1fd0*/  @P3 SHF.R.U32.HI R19, RZ, R3, R6 ;  /* 0x00000003ff133219 */ /* 0x000fe20000011606 */
[----:B------:R-:W-:-:S04]  /*1fe0*/  IMAD R17, R72, R17, RZ ;  /* 0x0000001148117224 */ /* 0x000fc800078e02ff */
[----:B------:R-:W-:Y:S01]  /*1ff0*/  IMAD R6, R72, R19, RZ ;  /* 0x0000001348067224 */ /* 0x000fe200078e02ff */
[C---:B------:R-:W-:Y:S02]  /*2000*/  ISETP.GE.AND P0, PT, R5.reuse, R17, PT ;  /* 0x000000110500720c */ /* 0x040fe40003f06270 */
[----:B------:R-:W-:Y:S02]  /*2010*/  IADD3 R17, PT, PT, -R5, RZ, RZ ;  /* 0x000000ff05117210 */ /* 0x000fe40007ffe1ff */
[----:B------:R-:W-:Y:S01]  /*2020*/  ISETP.GE.OR P0, PT, R7, R6, P0 ;  /* 0x000000060700720c */ /* 0x000fe20000706670 */
[----:B------:R-:W-:-:S04]  /*2030*/  IMAD.HI.U32 R6, R5, R2, RZ ;  /* 0x0000000205067227 */ /* 0x000fc800078e00ff */
[----:B------:R-:W-:Y:S01]  /*2040*/  IMAD R8, R4, R17, R8 ;  /* 0x0000001104087224 */ /* 0x000fe200078e0208 */
[----:B------:R-:W-:-:S04]  /*2050*/  SHF.R.U32.HI R6, RZ, R3, R6 ;  /* 0x00000003ff067219 */ /* 0x000fc80000011606 */
[----:B------:R-:W-:-:S03]  /*2060*/  SEL R6, R5, R6, !P3 ;  /* 0x0000000605067207 */ /* 0x000fc60005800000 */
[----:B------:R-:W-:-:S04]  /*2070*/  @!P0 IMAD.HI.U32 R16, R7, R2, RZ ;  /* 0x0000000207108227 */ /* 0x000fc800078e00ff */
[----:B------:R-:W-:Y:S01]  /*2080*/  IMAD.MOV R2, RZ, RZ, -R6 ;  /* 0x000000ffff027224 */ /* 0x000fe200078e0a06 */
[----:B------:R-:W-:-:S03]  /*2090*/  @!P0 SHF.R.U32.HI R16, RZ, R3, R16 ;  /* 0x00000003ff108219 */ /* 0x000fc60000011610 */
[----:B------:R-:W-:Y:S01]  /*20a0*/  IMAD R2, R72, R2, R5 ;  /* 0x0000000248027224 */ /* 0x000fe200078e0205 */
        /* <DEDUP_REMOVED lines=9> */
.L_x_33:
[----:B------:R-:W1:Y:S02]  /*2140*/  LDCU UR8, c[0x0][0xb30] ;  /* 0x00016600ff0877ac */ /* 0x000e640008000800 */
[----:B-1----:R-:W-:-:S09]  /*2150*/  UISETP.NE.AND UP0, UPT, UR8, 0x1, UPT ;  /* 0x000000010800788c */ /* 0x002fd2000bf05270 */
[----:B------:R-:W-:Y:S05]  /*2160*/  BRA.U UP0, `(.L_x_34) ;  /* 0x0000000100407547 */ /* 0x000fea000b800000 */
[----:B------:R-:W1:Y:S08]  /*2170*/  LDC.64 R4, c[0x0][0xb10] ;  /* 0x0002c400ff047b82 */ /* 0x000e700000000a00 */
[----:B------:R-:W2:Y:S08]  /*2180*/  LDC.64 R2, c[0x0][0xb18] ;  /* 0x0002c600ff027b82 */ /* 0x000eb00000000a00 */
[----:B------:R-:W3:Y:S08]  /*2190*/  LDC R6, c[0x0][0xb20] ;  /* 0x0002c800ff067b82 */ /* 0x000ef00000000800 */
[----:B------:R-:W4:Y:S01]  /*21a0*/  LDC R16, c[0x0][0xb0c] ;  /* 0x0002c300ff107b82 */ /* 0x000f220000000800 */
[----:B-1----:R-:W-:-:S05]  /*21b0*/  IMAD.HI.U32 R4, R11, R4, RZ ;  /* 0x000000040b047227 */ /* 0x002fca00078e00ff */
[----:B------:R-:W-:Y:S01]  /*21c0*/  SHF.R.U32.HI R4, RZ, R5, R4 ;  /* 0x00000005ff047219 */ /* 0x000fe20000011604 */
[----:B--2---:R-:W-:Y:S01]  /*21d0*/  IMAD.HI.U32 R3, R8, R3, RZ ;  /* 0x0000000308037227 */ /* 0x004fe200078e00ff */
[----:B------:R-:W-:-:S04]  /*21e0*/  ISETP.NE.AND P0, PT, R2, 0x1, PT ;  /* 0x000000010200780c */ /* 0x000fc80003f05270 */
[----:B---3--:R-:W-:-:S04]  /*21f0*/  SHF.R.U32.HI R3, RZ, R6, R3 ;  /* 0x00000006ff037219 */ /* 0x008fc80000011603 */
[----:B------:R-:W-:Y:S02]  /*2200*/  SEL R3, R8, R3, !P0 ;  /* 0x0000000308037207 */ /* 0x000fe40004000000 */
[----:B----4-:R-:W-:-:S04]  /*2210*/  ISETP.NE.AND P1, PT, R16, 0x1, PT ;  /* 0x000000011000780c */ /* 0x010fc80003f25270 */
[----:B------:R-:W-:-:S05]  /*2220*/  SEL R4, R11, R4, !P1 ;  /* 0x000000040b047207 */ /* 0x000fca0004800000 */
[----:B------:R-:W-:Y:S02]  /*2230*/  IMAD.IADD R5, R3, 0x1, -R4 ;  /* 0x0000000103057824 */ /* 0x000fe400078e0a04 */
[----:B------:R-:W-:Y:S02]  /*2240*/  IMAD.IADD R3, R4, 0x1, -R3 ;  /* 0x0000000104037824 */ /* 0x000fe400078e0a03 */
[----:B------:R-:W-:Y:S02]  /*2250*/  IMAD R11, R5, R16, R11 ;  /* 0x00000010050b7224 */ /* 0x000fe400078e020b */
[----:B------:R-:W-:-:S07]  /*2260*/  IMAD R8, R3, R2, R8 ;  /* 0x0000000203087224 */ /* 0x000fce00078e0208 */
.L_x_34:
[----:B------:R-:W-:Y:S01]  /*2270*/  VIADD R14, R14, 0x1 ;  /* 0x000000010e0e7836 */ /* 0x000fe20000000000 */
[----:B------:R-:W-:Y:S01]  /*2280*/  PLOP3.LUT P1, PT, PT, PT, PT, 0x80, 0x8 ;  /* 0x000000000008781c */ /* 0x000fe20003f2f070 */
[----:B------:R-:W-:Y:S02]  /*2290*/  IMAD.IADD R21, R11, 0x1, R170 ;  /* 0x000000010b157824 */ /* 0x000fe400078e02aa */
[----:B------:R-:W-:Y:S01]  /*22a0*/  IMAD.IADD R20, R8, 0x1, R147 ;  /* 0x0000000108147824 */ /* 0x000fe200078e0293 */
[----:B------:R-:W-:-:S04]  /*22b0*/  ISETP.NE.AND P0, PT, R14, 0x2, PT ;  /* 0x000000020e00780c */ /* 0x000fc80003f05270 */
[----:B------:R-:W-:Y:S02]  /*22c0*/  SEL R2, RZ, 0x1, P0 ;  /* 0x00000001ff027807 */ /* 0x000fe40000000000 */
[----:B------:R-:W-:Y:S02]  /*22d0*/  SEL R14, R14, RZ, P0 ;  /* 0x000000ff0e0e7207 */ /* 0x000fe40000000000 */
[----:B------:R-:W-:Y:S01]  /*22e0*/  LOP3.LUT R13, R13, R2, RZ, 0x3c, !PT ;  /* 0x000000020d0d7212 */ /* 0x000fe200078e3cff */
[----:B------:R-:W-:Y:S06]  /*22f0*/  @P2 BRA `(.L_x_35) ;  /* 0xfffffff000982947 */ /* 0x000fec000383ffff */
[----:B------:R-:W-:Y:S01]  /*2300*/  UIADD3 UR4, UPT, UPT, UR4, 0x38, URZ ;  /* 0x0000003804047890 */ /* 0x000fe2000fffe0ff */
[----:B------:R-:W-:-:S03]  /*2310*/  SHF.L.U32 R3, R15, 0x1f, RZ ;  /* 0x0000001f0f037819 */ /* 0x000fc600000006ff */
[----:B------:R-:W-:-:S09]  /*2320*/  ULEA UR5, UR6, UR4, 0x3 ;  /* 0x0000000406057291 */ /* 0x000fd2000f8e18ff */
[----:B------:R-:W1:Y:S02]  /*2330*/  SYNCS.PHASECHK.TRANS64.TRYWAIT P0, [UR5], R3 ;  /* 0x00000003ff0075a7 */ /* 0x000e640008001105 */
[----:B-1----:R-:W-:Y:S05]  /*2340*/  @!P0 BRA `(.L_x_36) ;  /* 0x0000008c00c48947 */ /* 0x002fea0003800000 */
.L_x_134:
[----:B------:R-:W-:-:S04]  /*2350*/  UIADD3 UR6, UPT, UPT, UR6, 0x1, URZ ;  /* 0x0000000106067890 */ /* 0x000fc8000fffe0ff */
[----:B------:R-:W-:-:S04]  /*2360*/  UISETP.NE.AND UP0, UPT, UR6, 0x7, UPT ;  /* 0x000000070600788c */ /* 0x000fc8000bf05270 */
[----:B------:R-:W-:Y:S02]  /*2370*/  USEL UR7, URZ, 0x1, UP0 ;  /* 0x00000001ff077887 */ /* 0x000fe40008000000 */
[----:B------:R-:W-:-:S04]  /*2380*/  USEL UR6, UR6, URZ, UP0 ;  /* 0x000000ff06067287 */ /* 0x000fc80008000000 */
[----:B------:R-:W-:Y:S01]  /*2390*/  ULEA UR5, UR6, UR4, 0x3 ;  /* 0x0000000406057291 */ /* 0x000fe2000f8e18ff */
[----:B------:R-:W-:-:S04]  /*23a0*/  LOP3.LUT R2, R15, UR7, RZ, 0x3c, !PT ;  /* 0x000000070f027c12 */ /* 0x000fc8000f8e3cff */
[----:B-1----:R-:W-:-:S04]  /*23b0*/  SHF.L.U32 R3, R2, 0x1f, RZ ;  /* 0x0000001f02037819 */ /* 0x002fc800000006ff */
[----:B------:R-:W1:Y:S02]  /*23c0*/  SYNCS.PHASECHK.TRANS64.TRYWAIT P0, [UR5], R3 ;  /* 0x00000003ff0075a7 */ /* 0x000e640008001105 */
[----:B-1----:R-:W-:Y:S05]  /*23d0*/  @!P0 BRA `(.L_x_37) ;  /* 0x0000008c00b88947 */ /* 0x002fea0003800000 */
.L_x_136:
        /* <DEDUP_REMOVED lines=9> */
.L_x_138:
        /* <DEDUP_REMOVED lines=9> */
.L_x_140:
        /* <DEDUP_REMOVED lines=9> */
.L_x_142:
        /* <DEDUP_REMOVED lines=9> */
.L_x_144:
[----:B------:R-:W-:-:S04]  /*2620*/  UIADD3 UR6, UPT, UPT, UR6, 0x1, URZ ;  /* 0x0000000106067890 */ /* 0x000fc8000fffe0ff */
[----:B------:R-:W-:-:S04]  /*2630*/  UISETP.NE.AND UP0, UPT, UR6, 0x7, UPT ;  /* 0x000000070600788c */ /* 0x000fc8000bf05270 */
[----:B------:R-:W-:Y:S02]  /*2640*/  USEL UR5, URZ, 0x1, UP0 ;  /* 0x00000001ff057887 */ /* 0x000fe40008000000 */
[----:B------:R-:W-:-:S04]  /*2650*/  USEL UR6, UR6, URZ, UP0 ;  /* 0x000000ff06067287 */ /* 0x000fc80008000000 */
[----:B------:R-:W-:Y:S01]  /*2660*/  ULEA UR6, UR6, UR4, 0x3 ;  /* 0x0000000406067291 */ /* 0x000fe2000f8e18ff */
[----:B-1----:R-:W-:-:S04]  /*2670*/  LOP3.LUT R3, R2, UR5, RZ, 0x3c, !PT ;  /* 0x0000000502037c12 */ /* 0x002fc8000f8e3cff */
[----:B------:R-:W-:Y:S01]  /*2680*/  SHF.L.U32 R3, R3, 0x1f, RZ ;  /* 0x0000001f03037819 */ /* 0x000fe200000006ff */
[----:B----4-:R-:W-:-:S07]  /*2690*/  IMAD.U32 R0, RZ, RZ, UR6 ;  /* 0x00000006ff007e24 */ /* 0x010fce000f8e00ff */
.L_x_42:
[----:B-1----:R1:W2:Y:S02]  /*26a0*/  SYNCS.PHASECHK.TRANS64.TRYWAIT P0, [R0+URZ], R3 ;  /* 0x00000003000075a7 */ /* 0x0022a400080011ff */
[----:B--2---:R-:W-:Y:S05]  /*26b0*/  @!P0 NANOSLEEP.SYNCS 0x989680 ;  /* 0x009896800000895d */ /* 0x004fea0003900000 */
[----:B------:R-:W2:Y:S02]  /*26c0*/  @!P0 SYNCS.PHASECHK.TRANS64 P0, [R0+URZ], R3 ;  /* 0x00000003000085a7 */ /* 0x000ea400080010ff */
[----:B--2---:R-:W-:Y:S05]  /*26d0*/  @P0 EXIT ;  /* 0x000000000000094d */ /* 0x004fea0003800000 */
[----:B------:R-:W-:Y:S05]  /*26e0*/  BRA `(.L_x_42) ;  /* 0xfffffffc00ec7947 */ /* 0x000fea000383ffff */
.L_x_17:
[----:B------:R-:W-:-:S04]  /*26f0*/  UISETP.NE.AND UP1, UPT, UR37, URZ, UPT ;  /* 0x000000ff2500728c */ /* 0x000fc8000bf25270 */
[----:B------:R-:W-:-:S09]  /*2700*/  UISETP.NE.OR UP1, UPT, UR8, 0x1, UP1 ;  /* 0x000000010800788c */ /* 0x000fd20008f25670 */
[----:B------:R-:W-:Y:S05]  /*2710*/  BRA.U UP1, `(.L_x_43) ;  /* 0x0000000501487547 */ /* 0x000fea000b800000 */
[----:B------:R-:W-:Y:S01]  /*2720*/  ISETP.NE.AND P2, PT, R2, RZ, PT ;  /* 0x000000ff0200720c */ /* 0x000fe20003f45270 */
[----:B------:R-:W-:Y:S01]  /*2730*/  IMAD.MOV.U32 R12, RZ, RZ, 0x1 ;  /* 0x00000001ff0c7424 */ /* 0x000fe200078e00ff */
[----:B------:R-:W-:Y:S02]  /*2740*/  CS2R R10, SRZ ;  /* 0x00000000000a7805 */ /* 0x000fe4000001ff00 */
[----:B------:R-:W-:Y:S01]  /*2750*/  CS2R R8, SRZ ;  /* 0x0000000000087805 */ /* 0x000fe2000001ff00 */
[----:B------:R-:W-:Y:S01]  /*2760*/  UMOV UR4, 0x400 ;  /* 0x0000040000047882 */ /* 0x000fe20000000000 */
[----:B------:R-:W-:Y:S01]  /*2770*/  UMOV UR6, URZ ;  /* 0x000000ff00067c82 */ /* 0x000fe20008000000 */
[----:B------:R-:W-:-:S12]  /*2780*/  ULEA UR37, UR37, UR4, 0x18 ;  /* 0x0000000425257291 */ /* 0x000fd8000f8ec0ff */
.L_x_47:
[----:B------:R-:W-:Y:S02]  /*2790*/  LEA R0, R8, UR37, 0x3 ;  /* 0x0000002508007c11 */ /* 0x000fe4000f8e18ff */
[----:B------:R-:W-:-:S03]  /*27a0*/  SHF.L.U32 R5, R9, 0x1f, RZ ;  /* 0x0000001f09057819 */ /* 0x000fc600000006ff */
[----:B------:R-:W-:Y:S01]  /*27b0*/  VIADD R4, R0, 0x110 ;  /* 0x0000011000047836 */ /* 0x000fe20000000000 */
[----:B------:R-:W1:Y:S02]  /*27c0*/  SYNCS.PHASECHK.TRANS64.TRYWAIT P0, [R0+URZ+0x100], R5 ;  /* 0x00010005000075a7 */ /* 0x000e6400080011ff */
[----:B-1----:R-:W-:Y:S05]  /*27d0*/  @!P0 BRA `(.L_x_44) ;  /* 0x0000008c00308947 */ /* 0x002fea0003800000 */
.L_x_145:
[----:B------:R-:W-:Y:S01]  /*27e0*/  ULEA UR5, UR6, UR37, 0x3 ;  /* 0x0000002506057291 */ /* 0x000fe2000f8e18ff */
[----:B------:R-:W-:Y:S02]  /*27f0*/  PRMT R4, RZ, 0x654, R4 ;  /* 0x00000654ff047816 */ /* 0x000fe40000000004 */
[----:B-1----:R-:W-:Y:S01]  /*2800*/  SHF.L.U32 R5, R12, 0x1f, RZ ;  /* 0x0000001f0c057819 */ /* 0x002fe200000006ff */
[----:B------:R-:W-:Y:S01]  /*2810*/  UIADD3 UR4, UPT, UPT, UR5, 0xc0, URZ ;  /* 0x000000c005047890 */ /* 0x000fe2000fffe0ff */
[----:B------:R1:W-:Y:S05]  /*2820*/  SYNCS.ARRIVE.TRANS64.RED.A1T0 RZ, [R4+URZ], RZ ;  /* 0x000000ff04ff79a7 */ /* 0x0003ea00081004ff */
[----:B------:R-:W-:Y:S01]  /*2830*/  IMAD.U32 R7, RZ, RZ, UR4 ;  /* 0x00000004ff077e24 */ /* 0x000fe2000f8e00ff */
[----:B------:R-:W2:Y:S04]  /*2840*/  SYNCS.PHASECHK.TRANS64.TRYWAIT P0, [UR5+0xd0], R5 ;  /* 0x0000d005ff0075a7 */ /* 0x000ea80008001105 */
[----:B------:R-:W-:Y:S01]  /*2850*/  PRMT R6, R2, 0x654, R7 ;  /* 0x0000065402067816 */ /* 0x000fe20000000007 */
[----:B-1----:R-:W-:Y:S01]  /*2860*/  @!P2 IMAD.MOV.U32 R4, RZ, RZ, 0x10 ;  /* 0x00000010ff04a424 */ /* 0x002fe200078e00ff */
[----:B--2---:R-:W-:Y:S06]  /*2870*/  @!P0 BRA `(.L_x_45) ;  /* 0x0000008c001c8947 */ /* 0x004fec0003800000 */
.L_x_147:
[----:B------:R-:W-:Y:S01]  /*2880*/  ULEA UR4, UR6, UR37, 0x4 ;  /* 0x0000002506047291 */ /* 0x000fe2000f8e20ff */
[----:B------:R-:W-:Y:S01]  /*2890*/  SEL R3, R6, R3, !P2 ;  /* 0x0000000306037207 */ /* 0x000fe20005000000 */
[----:B------:R-:W-:Y:S01]  /*28a0*/  UIADD3 UR5, UPT, UPT, UR5, 0xc0, URZ ;  /* 0x000000c005057890 */ /* 0x000fe2000fffe0ff */
[----:B-1----:R-:W-:Y:S01]  /*28b0*/  LEA R0, R11, UR37, 0x3 ;  /* 0x000000250b007c11 */ /* 0x002fe2000f8e18ff */
[----:B------:R-:W-:Y:S01]  /*28c0*/  UIADD3 UR4, UPT, UPT, UR4, 0x130, URZ ;  /* 0x0000013004047890 */ /* 0x000fe2000fffe0ff */
[----:B------:R-:W-:Y:S01]  /*28d0*/  SHF.L.U32 R5, R10, 0x1f, RZ ;  /* 0x0000001f0a057819 */ /* 0x000fe200000006ff */
[----:B------:R1:W-:Y:S01]  /*28e0*/  @!P2 SYNCS.ARRIVE.TRANS64.RED RZ, [R3+URZ], R4 ;  /* 0x0000000403ffa9a7 */ /* 0x0003e200080004ff */
[----:B------:R-:W-:Y:S01]  /*28f0*/  UIADD3 UR6, UPT, UPT, UR6, 0x1, URZ ;  /* 0x0000000106067890 */ /* 0x000fe2000fffe0ff */
[----:B------:R-:W-:-:S03]  /*2900*/  VIADD R8, R8, 0x1 ;  /* 0x0000000108087836 */ /* 0x000fc60000000000 */
[----:B------:R-:W-:Y:S02]  /*2910*/  UISETP.NE.AND UP0, UPT, UR6, 0x2, UPT ;  /* 0x000000020600788c */ /* 0x000fe4000bf05270 */
[----:B------:R-:W-:Y:S06]  /*2920*/  UGETNEXTWORKID.BROADCAST [UR4], [UR5] ;  /* 0x00000000040073ca */ /* 0x000fec0008000100 */
[----:B------:R-:W-:Y:S01]  /*2930*/  USEL UR4, URZ, 0x1, UP0 ;  /* 0x00000001ff047887 */ /* 0x000fe20008000000 */
[----:B------:R-:W-:Y:S01]  /*2940*/  ISETP.NE.AND P0, PT, R8, 0x2, PT ;  /* 0x000000020800780c */ /* 0x000fe20003f05270 */
[----:B------:R-:W-:Y:S01]  /*2950*/  USEL UR6, UR6, URZ, UP0 ;  /* 0x000000ff06067287 */ /* 0x000fe20008000000 */
[----:B------:R-:W2:Y:S03]  /*2960*/  SYNCS.PHASECHK.TRANS64.TRYWAIT P1, [R0+URZ+0xc0], R5 ;  /* 0x0000c005000075a7 */ /* 0x000ea600080211ff */
[----:B------:R-:W-:Y:S01]  /*2970*/  LOP3.LUT R12, R12, UR4, RZ, 0x3c, !PT ;  /* 0x000000040c0c7c12 */ /* 0x000fe2000f8e3cff */
[----:B-12---:R-:W-:Y:S07]  /*2980*/  @!P1 BRA `(.L_x_46) ;  /* 0x0000008800f09947 */ /* 0x006fee0003800000 */
.L_x_148:
[C---:B------:R-:W-:Y:S01]  /*2990*/  LEA R4, R11.reuse, UR37, 0x4 ;  /* 0x000000250b047c11 */ /* 0x040fe2000f8e20ff */
[----:B-1----:R-:W-:Y:S01]  /*29a0*/  VIADD R0, R0, 0xd0 ;  /* 0x000000d000007836 */ /* 0x002fe20000000000 */
[----:B------:R-:W-:Y:S01]  /*29b0*/  SEL R8, R8, RZ, P0 ;  /* 0x000000ff08087207 */ /* 0x000fe20000000000 */
[----:B------:R-:W-:-:S03]  /*29c0*/  VIADD R11, R11, 0x1 ;  /* 0x000000010b0b7836 */ /* 0x000fc60000000000 */
[----:B------:R-:W1:Y:S01]  /*29d0*/  LDS.128 R4, [R4+0x130] ;  /* 0x0001300004047984 */ /* 0x000e620000000c00 */
[----:B------:R-:W-:Y:S02]  /*29e0*/  PRMT R0, RZ, 0x654, R0 ;  /* 0x00000654ff007816 */ /* 0x000fe40000000000 */
[C---:B------:R-:W-:Y:S01]  /*29f0*/  ISETP.NE.AND P1, PT, R11.reuse, 0x2, PT ;  /* 0x000000020b00780c */ /* 0x040fe20003f25270 */
[----:B------:R-:W-:Y:S01]  /*2a00*/  @!PT LDS RZ, [RZ] ;  /* 0x00000000fffff984 */ /* 0x000fe20000000800 */
[----:B------:R-:W-:Y:S01]  /*2a10*/  @!PT LDS RZ, [RZ] ;  /* 0x00000000fffff984 */ /* 0x000fe20000000800 */
[----:B------:R-:W-:Y:S01]  /*2a20*/  @!PT LDS RZ, [RZ] ;  /* 0x00000000fffff984 */ /* 0x000fe20000000800 */
[----:B------:R-:W-:Y:S01]  /*2a30*/  @!PT LDS RZ, [RZ] ;  /* 0x00000000fffff984 */ /* 0x000fe20000000800 */
[----:B------:R2:W-:Y:S06]  /*2a40*/  MEMBAR.ALL.CTA ;  /* 0x0000000000007992 */ /* 0x0005ec0000008000 */
[----:B--2---:R-:W2:Y:S01]  /*2a50*/  FENCE.VIEW.ASYNC.S ;  /* 0x00000000000073c6 */ /* 0x004ea20000000000 */
[----:B------:R-:W-:Y:S01]  /*2a60*/  SEL R11, R11, RZ, P1 ;  /* 0x000000ff0b0b7207 */ /* 0x000fe20000800000 */
[----:B--2---:R2:W-:Y:S01]  /*2a70*/  SYNCS.ARRIVE.TRANS64.RED.A1T0 RZ, [R0+URZ], RZ ;  /* 0x000000ff00ff79a7 */ /* 0x0045e200081004ff */
[----:B-1----:R-:W-:-:S02]  /*2a80*/  LOP3.LUT P3, RZ, R6, 0x1, RZ, 0xc0, !PT ;  /* 0x0000000106ff7812 */ /* 0x002fc4000786c0ff */
[----:B------:R-:W-:-:S04]  /*2a90*/  SEL R5, RZ, 0x1, P1 ;  /* 0x00000001ff057807 */ /* 0x000fc80000800000 */
[----:B------:R-:W-:Y:S02]  /*2aa0*/  LOP3.LUT R10, R10, R5, RZ, 0x3c, !PT ;  /* 0x000000050a0a7212 */ /* 0x000fe400078e3cff */
[----:B--2---:R-:W-:-:S04]  /*2ab0*/  SEL R0, RZ, 0x1, P0 ;  /* 0x00000001ff007807 */ /* 0x004fc80000000000 */
[----:B------:R-:W-:Y:S01]  /*2ac0*/  LOP3.LUT R9, R9, R0, RZ, 0x3c, !PT ;  /* 0x0000000009097212 */ /* 0x000fe200078e3cff */
[----:B------:R-:W-:Y:S06]  /*2ad0*/  @P3 BRA `(.L_x_47) ;  /* 0xfffffffc002c3947 */ /* 0x000fec000383ffff */
[----:B------:R-:W-:Y:S01]  /*2ae0*/  ULEA UR5, UR6, UR37, 0x3 ;  /* 0x0000002506057291 */ /* 0x000fe2000f8e18ff */
[----:B------:R-:W-:-:S08]  /*2af0*/  SHF.L.U32 R3, R12, 0x1f, RZ ;  /* 0x0000001f0c037819 */ /* 0x000fd000000006ff */
[----:B------:R-:W1:Y:S02]  /*2b00*/  SYNCS.PHASECHK.TRANS64 P0, [UR5+0xd0], R3 ;  /* 0x0000d003ff0075a7 */ /* 0x000e640008001005 */
[----:B-1----:R-:W-:Y:S05]  /*2b10*/  @P0 BRA `(.L_x_48) ;  /* 0x0000000000080947 */ /* 0x002fea0003800000 */
[----:B------:R-:W1:Y:S02]  /*2b20*/  SYNCS.PHASECHK.TRANS64.TRYWAIT P0, [UR5+0xd0], R3 ;  /* 0x0000d003ff0075a7 */ /* 0x000e640008001105 */
[----:B-1----:R-:W-:Y:S05]  /*2b30*/  @!P0 BRA `(.L_x_49) ;  /* 0x0000008800988947 */ /* 0x002fea0003800000 */
.L_x_48:
[----:B------:R-:W-:-:S04]  /*2b40*/  UIADD3 UR4, UPT, UPT, UR6, 0x1, URZ ;  /* 0x0000000106047890 */ /* 0x000fc8000fffe0ff */
[----:B------:R-:W-:-:S04]  /*2b50*/  UISETP.NE.AND UP0, UPT, UR4, 0x2, UPT ;  /* 0x000000020400788c */ /* 0x000fc8000bf05270 */
[----:B------:R-:W-:Y:S02]  /*2b60*/  USEL UR7, URZ, 0x1, UP0 ;  /* 0x00000001ff077887 */ /* 0x000fe40008000000 */
[----:B------:R-:W-:-:S04]  /*2b70*/  USEL UR4, UR4, URZ, UP0 ;  /* 0x000000ff04047287 */ /* 0x000fc80008000000 */
[----:B------:R-:W-:Y:S01]  /*2b80*/  ULEA UR4, UR4, UR37, 0x3 ;  /* 0x0000002504047291 */ /* 0x000fe2000f8e18ff */
[----:B-1----:R-:W-:-:S04]  /*2b90*/  LOP3.LUT R3, R12, UR7, RZ, 0x3c, !PT ;  /* 0x000000070c037c12 */ /* 0x002fc8000f8e3cff */
[----:B------:R-:W-:-:S04]  /*2ba0*/  SHF.L.U32 R0, R3, 0x1f, RZ ;  /* 0x0000001f03007819 */ /* 0x000fc800000006ff */
[----:B------:R-:W1:Y:S02]  /*2bb0*/  SYNCS.PHASECHK.TRANS64 P0, [UR4+0xd0], R0 ;  /* 0x0000d000ff0075a7 */ /* 0x000e640008001004 */
[----:B-1----:R-:W-:Y:S05]  /*2bc0*/  @P0 EXIT ;  /* 0x000000000000094d */ /* 0x002fea0003800000 */
[----:B------:R-:W-:Y:S02]  /*2bd0*/  SHF.L.U32 R3, R3, 0x1f, RZ ;  /* 0x0000001f03037819 */ /* 0x000fe400000006ff */
[----:B------:R-:W-:-:S07]  /*2be0*/  MOV R0, UR4 ;  /* 0x0000000400007c02 */ /* 0x000fce0008000f00 */
.L_x_50:
[----:B-1----:R1:W2:Y:S02]  /*2bf0*/  SYNCS.PHASECHK.TRANS64.TRYWAIT P0, [R0+URZ+0xd0], R3 ;  /* 0x0000d003000075a7 */ /* 0x0022a400080011ff */
[----:B--2---:R-:W-:Y:S05]  /*2c00*/  @!P0 NANOSLEEP.SYNCS 0x989680 ;  /* 0x009896800000895d */ /* 0x004fea0003900000 */
[----:B------:R-:W2:Y:S02]  /*2c10*/  @!P0 SYNCS.PHASECHK.TRANS64 P0, [R0+URZ+0xd0], R3 ;  /* 0x0000d003000085a7 */ /* 0x000ea400080010ff */
[----:B--2---:R-:W-:Y:S05]  /*2c20*/  @P0 EXIT ;  /* 0x000000000000094d */ /* 0x004fea0003800000 */
[----:B------:R-:W-:Y:S05]  /*2c30*/  BRA `(.L_x_50) ;  /* 0xfffffffc00ec7947 */ /* 0x000fea000383ffff */
.L_x_43:
[----:B------:R-:W-:-:S09]  /*2c40*/  UISETP.NE.AND UP1, UPT, UR8, URZ, UPT ;  /* 0x000000ff0800728c */ /* 0x000fd2000bf25270 */
[----:B------:R-:W-:Y:S05]  /*2c50*/  BRA.U UP1, `(.L_x_51) ;  /* 0x0000000d01347547 */ /* 0x000fea000b800000 */
[----:B------:R-:W-:Y:S01]  /*2c60*/  UMOV UR4, 0x40 ;  /* 0x0000004000047882 */ /* 0x000fe20000000000 */
[----:B------:R-:W-:Y:S01]  /*2c70*/  NOP ;  /* 0x0000000000007918 */ /* 0x000fe20000000000 */
[----:B------:R-:W-:Y:S01]  /*2c80*/  ULEA UR4, UR37, UR4, 0x18 ;  /* 0x0000000425047291 */ /* 0x000fe2000f8ec0ff */
[----:B------:R-:W-:Y:S02]  /*2c90*/  UMOV UR5, 0x400 ;  /* 0x0000040000057882 */ /* 0x000fe40000000000 */
[----:B------:R-:W-:-:S06]  /*2ca0*/  ULEA UR37, UR37, UR5, 0x18 ;  /* 0x0000000525257291 */ /* 0x000fcc000f8ec0ff */
[----:B------:R-:W1:Y:S02]  /*2cb0*/  LDS.U8 R0, [UR4+0x1c] ;  /* 0x00001c04ff007984 */ /* 0x000e640008000000 */
[----:B-1----:R-:W-:-:S13]  /*2cc0*/  ISETP.NE.AND P0, PT, R0, RZ, PT ;  /* 0x000000ff0000720c */ /* 0x002fda0003f05270 */
[----:B------:R-:W-:Y:S05]  /*2cd0*/  @P0 BRA `(.L_x_52) ;  /* 0x0000000000580947 */ /* 0x000fea0003800000 */
[----:B------:R-:W-:-:S13]  /*2ce0*/  ELECT P0, URZ, PT ;  /* 0x0000000000ff782f */ /* 0x000fda0003800000 */
[----:B------:R-:W-:Y:S05]  /*2cf0*/  @!P0 BRA `(.L_x_53) ;  /* 0x0000000000608947 */ /* 0x000fea0003800000 */
[----:B------:R-:W-:Y:S01]  /*2d00*/  UMOV UR5, 0x10 ;  /* 0x0000001000057882 */ /* 0x000fe20000000000 */
[----:B------:R-:W-:Y:S01]  /*2d10*/  HFMA2 R0, -RZ, RZ, 0, 5.9604644775390625e-08 ;  /* 0x00000001ff007431 */ /* 0x000fe200000001ff */
[----:B------:R-:W-:-:S03]  /*2d20*/  MOV R2, 0xffff ;  /* 0x0000ffff00027802 */ /* 0x000fc60000000f00 */
[----:B------:R-:W-:Y:S04]  /*2d30*/  DEPBAR.LE SB1, 0x36 ;  /* 0x00009d800000791a */ /* 0x000fe80000000000 */
[----:B------:R-:W1:Y:S02]  /*2d40*/  UTCATOMSWS.FIND_AND_SET.ALIGN UP0, UR5, UR5 ;  /* 0x00000005000575e3 */ /* 0x000e640008000800 */
[----:B-1----:R-:W-:Y:S01]  /*2d50*/  MOV R3, UR5 ;  /* 0x0000000500037c02 */ /* 0x002fe20008000f00 */
[----:B------:R-:W-:Y:S06]  /*2d60*/  BRA.U UP0, `(.L_x_54) ;  /* 0x0000000100187547 */ /* 0x000fec000b800000 */
.L_x_55:
[----:B------:R-:W-:Y:S05]  /*2d70*/  NANOSLEEP 0x64 ;  /* 0x000000640000795d */ /* 0x000fea0003800000 */
[----:B------:R-:W-:-:S05]  /*2d80*/  UMOV UR5, 0x10 ;  /* 0x0000001000057882 */ /* 0x000fca0000000000 */
[----:B------:R-:W-:Y:S04]  /*2d90*/  DEPBAR.LE SB1, 0x36 ;  /* 0x00009d800000791a */ /* 0x000fe80000000000 */
[----:B------:R-:W1:Y:S02]  /*2da0*/  UTCATOMSWS.FIND_AND_SET.ALIGN UP0, UR5, UR5 ;  /* 0x00000005000575e3 */ /* 0x000e640008000800 */
[----:B-1----:R-:W-:Y:S01]  /*2db0*/  MOV R3, UR5 ;  /* 0x0000000500037c02 */ /* 0x002fe20008000f00 */
[----:B------:R-:W-:Y:S05]  /*2dc0*/  BRA.U !UP0, `(.L_x_55) ;  /* 0xfffffffd08e87547 */ /* 0x000fea000b83ffff */
.L_x_54:
[-C--:B------:R-:W-:Y:S02]  /*2dd0*/  SHF.L.U32 R2, R2, R3.reuse, RZ ;  /* 0x0000000302027219 */ /* 0x080fe400000006ff */
[----:B------:R-:W-:Y:S01]  /*2de0*/  SHF.L.U32 R0, R0, R3, RZ ;  /* 0x0000000300007219 */ /* 0x000fe200000006ff */
[----:B------:R-:W-:Y:S02]  /*2df0*/  IMAD.SHL.U32 R3, R3, 0x20, RZ ;  /* 0x0000002003037824 */ /* 0x000fe400078e00ff */
[----:B------:R1:W-:Y:S04]  /*2e00*/  ATOMS.OR RZ, [UR4+0x14], R2 ;  /* 0x00001402ffff798c */ /* 0x0003e8000b000004 */
[----:B------:R1:W-:Y:S04]  /*2e10*/  ATOMS.OR RZ, [UR4+0x18], R0 ;  /* 0x00001800ffff798c */ /* 0x0003e8000b000004 */
[----:B------:R1:W-:Y:S01]  /*2e20*/  STS [UR37+0x150], R3 ;  /* 0x00015003ff007988 */ /* 0x0003e20008000825 */
[----:B------:R-:W-:Y:S05]  /*2e30*/  BRA `(.L_x_53) ;  /* 0x0000000000107947 */ /* 0x000fea0003800000 */
.L_x_52:
[----:B------:R-:W-:Y:S02]  /*2e40*/  MOV R0, 0xffffffff ;  /* 0xffffffff00007802 */ /* 0x000fe40000000f00 */
[----:B------:R-:W-:-:S03]  /*2e50*/  MOV R2, 0x2e80 ;  /* 0x00002e8000027802 */ /* 0x000fc60000000f00 */
[----:B------:R1:W-:Y:S04]  /*2e60*/  STS [UR37+0x150], R0 ;  /* 0x00015000ff007988 */ /* 0x0003e80008000825 */
[----:B-1-3-5:R-:W-:Y:S05]  /*2e70*/  CALL.REL.NOINC `($__internal_1_$__cuda_sm10x_tcgen05_guardrail_trap_phase_invalid_during_alloc) ;  /* 0x0000008c00ac7944 */ /* 0x02afea0003c00000 */
.L_x_53:
[----:B------:R-:W-:Y:S05]  /*2e80*/  WARPSYNC.ALL ;  /* 0x0000000000007948 */ /* 0x000fea0003800000 */
[----:B------:R-:W2:Y:S01]  /*2e90*/  S2UR UR6, SR_CgaCtaId ;  /* 0x00000000000679c3 */ /* 0x000ea20000008800 */
[----:B------:R-:W-:Y:S01]  /*2ea0*/  UMOV UR4, 0x400 ;  /* 0x0000040000047882 */ /* 0x000fe20000000000 */
[----:B------:R-:W-:-:S06]  /*2eb0*/  NOP ;  /* 0x0000000000007918 */ /* 0x000fcc0000000000 */
[----:B------:R-:W-:Y:S06]  /*2ec0*/  BAR.ARV 0x6, 0xa0 ;  /* 0x0182800000007b1d */ /* 0x000fec0000002000 */
[----:B------:R-:W4:Y:S01]  /*2ed0*/  LDCU UR7, c[0x0][0x38c] ;  /* 0x00007180ff0777ac */ /* 0x000f220008000800 */
[----:B------:R-:W-:Y:S01]  /*2ee0*/  IMAD.MOV.U32 R11, RZ, RZ, 0x1 ;  /* 0x00000001ff0b7424 */ /* 0x000fe200078e00ff */
[----:B------:R-:W-:Y:S01]  /*2ef0*/  CS2R R8, SRZ ;  /* 0x0000000000087805 */ /* 0x000fe2000001ff00 */
[----:B------:R-:W-:Y:S01]  /*2f00*/  IMAD.MOV.U32 R10, RZ, RZ, RZ ;  /* 0x000000ffff0a7224 */ /* 0x000fe200078e00ff */
[----:B------:R-:W-:Y:S01]  /*2f10*/  UMOV UR18, URZ ;  /* 0x000000ff00127c82 */ /* 0x000fe20008000000 */
[----:B------:R-:W-:Y:S01]  /*2f20*/  UMOV UR17, URZ ;  /* 0x000000ff00117c82 */ /* 0x000fe20008000000 */
[----:B------:R-:W-:Y:S01]  /*2f30*/  UMOV UR22, 0x0 ;  /* 0x0000000000167882 */ /* 0x000fe20000000000 */
[----:B------:R-:W-:Y:S01]  /*2f40*/  UMOV UR23, 0x8400010 ;  /* 0x0840001000177882 */ /* 0x000fe20000000000 */
[----:B------:R-:W-:Y:S01]  /*2f50*/  UMOV UR20, 0x0 ;  /* 0x0000000000147882 */ /* 0x000fe20000000000 */
[----:B------:R-:W-:Y:S01]  /*2f60*/  UMOV UR21, 0x8400010 ;  /* 0x0840001000157882 */ /* 0x000fe20000000000 */
[----:B--2---:R-:W-:Y:S01]  /*2f70*/  ULEA UR6, UR6, UR4, 0x18 ;  /* 0x0000000406067291 */ /* 0x004fe2000f8ec0ff */
[----:B------:R-:W2:Y:S03]  /*2f80*/  LDCU UR4, c[0x0][0x38c] ;  /* 0x00007180ff0477ac */ /* 0x000ea60008000800 */
[----:B------:R-:W-:-:S02]  /*2f90*/  UIADD3 UR11, UPT, UPT, UR6, 0xc400, URZ ;  /* 0x0000c400060b7890 */ /* 0x000fc4000fffe0ff */
[----:B----4-:R-:W-:-:S03]  /*2fa0*/  UIADD3 UR7, UPT, UPT, UR7, 0x3f, URZ ;  /* 0x0000003f07077890 */ /* 0x010fc6000fffe0ff */
[----:B-1----:R-:W1:Y:S01]  /*2fb0*/  LDS R0, [UR6+0x150] ;  /* 0x00015006ff007984 */ /* 0x002e620008000800 */
[----:B------:R-:W-:Y:S02]  /*2fc0*/  UIADD3 UR12, UPT, UPT, UR6, 0x1a400, URZ ;  /* 0x0001a400060c7890 */ /* 0x000fe4000fffe0ff */
[----:B------:R-:W-:Y:S02]  /*2fd0*/  USHF.R.S32.HI UR5, URZ, 0x1f, UR7 ;  /* 0x0000001fff057899 */ /* 0x000fe40008011407 */
[----:B------:R-:W-:Y:S02]  /*2fe0*/  USHF.R.U32.HI UR11, URZ, 0x4, UR11 ;  /* 0x00000004ff0b7899 */ /* 0x000fe4000801160b */
[----:B------:R-:W-:Y:S02]  /*2ff0*/  ULEA.HI UR5, UR5, UR7, URZ, 0x6 ;  /* 0x0000000705057291 */ /* 0x000fe4000f8f30ff */
[----:B------:R-:W-:Y:S02]  /*3000*/  USHF.R.U32.HI UR12, URZ, 0x4, UR12 ;  /* 0x00000004ff0c7899 */ /* 0x000fe4000801160c */
[----:B------:R-:W-:-:S02]  /*3010*/  USHF.R.S32.HI UR5, URZ, 0x6, UR5 ;  /* 0x00000006ff057899 */ /* 0x000fc40008011405 */
[----:B------:R-:W-:Y:S02]  /*3020*/  ULOP3.LUT UR11, UR11, 0x3fff, URZ, 0xc0, !UPT ;  /* 0x00003fff0b0b7892 */ /* 0x000fe4000f8ec0ff */
[----:B------:R-:W-:Y:S02]  /*3030*/  UISETP.LT.AND UP0, UPT, UR5, 0x1, UPT ;  /* 0x000000010500788c */ /* 0x000fe4000bf01270 */
[----:B------:R-:W-:Y:S02]  /*3040*/  ULOP3.LUT UR12, UR12, 0x3fff, URZ, 0xc0, !UPT ;  /* 0x00003fff0c0c7892 */ /* 0x000fe4000f8ec0ff */
[----:B------:R-:W-:Y:S02]  /*3050*/  USEL UR10, UR5, 0x1, !UP0 ;  /* 0x00000001050a7887 */ /* 0x000fe4000c000000 */
[----:B------:R-:W-:Y:S02]  /*3060*/  ULOP3.LUT UR11, UR11, 0x10000, URZ, 0xfc, !UPT ;  /* 0x000100000b0b7892 */ /* 0x000fe4000f8efcff */
[----:B------:R-:W-:-:S02]  /*3070*/  ULOP3.LUT UR12, UR12, 0x10000, URZ, 0xfc, !UPT ;  /* 0x000100000c0c7892 */ /* 0x000fc4000f8efcff */
[----:B------:R-:W-:Y:S02]  /*3080*/  UIADD3 UR10, UPT, UPT, -UR10, URZ, URZ ;  /* 0x000000ff0a0a7290 */ /* 0x000fe4000fffe1ff */
[----:B--2---:R-:W-:Y:S01]  /*3090*/  UISETP.GE.AND UP3, UPT, UR4, 0x1, UPT ;  /* 0x000000010400788c */ /* 0x004fe2000bf66270 */
[----:B-1----:R-:W-:-:S15]  /*30a0*/  R2UR UR19, R0 ;  /* 0x00000000001372ca */ /* 0x002fde00000e0000 */
.L_x_62:
[----:B------:R-:W-:Y:S02]  /*30b0*/  LEA R0, R10, UR6, 0x3 ;  /* 0x000000060a007c11 */ /* 0x000fe4000f8e18ff */
[----:B------:R-:W-:Y:S02]  /*30c0*/  SHF.L.U32 R5, R9, 0x1f, RZ ;  /* 0x0000001f09057819 */ /* 0x000fe400000006ff */
[----:B------:R-:W-:Y:S01]  /*30d0*/  PLOP3.LUT P0, PT, PT, PT, UP3, 0x80, 0x8 ;  /* 0x000000000008781c */ /* 0x000fe20003f0f038 */
[----:B------:R-:W-:Y:S01]  /*30e0*/  VIADD R3, R0, 0xd0 ;  /* 0x000000d000037836 */ /* 0x000fe20000000000 */
[----:B-1----:R-:W1:Y:S02]  /*30f0*/  SYNCS.PHASECHK.TRANS64.TRYWAIT P1, [R0+URZ+0xc0], R5 ;  /* 0x0000c005000075a7 */ /* 0x002e6400080211ff */
[----:B-1--4-:R-:W-:Y:S09]  /*3100*/  @!P1 BRA `(.L_x_56) ;  /* 0x00000084003c9947 */ /* 0x012ff20003800000 */
.L_x_150:
[----:B------:R-:W-:Y:S01]  /*3110*/  LEA R4, R10, UR6, 0x4 ;  /* 0x000000060a047c11 */ /* 0x000fe2000f8e20ff */
[----:B------:R-:W-:Y:S01]  /*3120*/  @UP3 ULEA UR4, UR17, UR6, 0x3 ;  /* 0x0000000611043291 */ /* 0x000fe2000f8e18ff */
[----:B------:R-:W-:Y:S01]  /*3130*/  PLOP3.LUT P2, PT, PT, PT, PT, 0x80, 0x8 ;  /* 0x000000000008781c */ /* 0x000fe20003f4f070 */
[----:B------:R-:W-:Y:S01]  /*3140*/  ULEA UR8, UR18, UR6, 0x3 ;  /* 0x0000000612087291 */ /* 0x000fe2000f8e18ff */
[----:B------:R-:W-:Y:S01]  /*3150*/  PRMT R3, RZ, 0x654, R3 ;  /* 0x00000654ff037816 */ /* 0x000fe20000000003 */
[----:B------:R-:W-:Y:S01]  /*3160*/  ULEA UR9, UR18, UR19, 0x8 ;  /* 0x0000001312097291 */ /* 0x000fe2000f8e40ff */
[----:B-1----:R-:W1:Y:S01]  /*3170*/  LDS.128 R4, [R4+0x130] ;  /* 0x0001300004047984 */ /* 0x002e620000000c00 */
[----:B------:R-:W-:Y:S02]  /*3180*/  @P0 SHF.L.U32 R2, R8, 0x1f, RZ ;  /* 0x0000001f08020819 */ /* 0x000fe400000006ff */
[----:B------:R-:W-:Y:S01]  /*3190*/  SHF.L.U32 R0, R11, 0x1f, RZ ;  /* 0x0000001f0b007819 */ /* 0x000fe200000006ff */
[----:B------:R-:W-:Y:S01]  /*31a0*/  @!PT LDS RZ, [RZ] ;  /* 0x00000000fffff984 */ /* 0x000fe20000000800 */
[----:B------:R-:W-:Y:S01]  /*31b0*/  @!PT LDS RZ, [RZ] ;  /* 0x00000000fffff984 */ /* 0x000fe20000000800 */
[----:B------:R-:W-:Y:S01]  /*31c0*/  @!PT LDS RZ, [RZ] ;  /* 0x00000000fffff984 */ /* 0x000fe20000000800 */
[----:B------:R-:W-:Y:S01]  /*31d0*/  @!PT LDS RZ, [RZ] ;  /* 0x00000000fffff984 */ /* 0x000fe20000000800 */
[----:B------:R2:W-:Y:S06]  /*31e0*/  MEMBAR.ALL.CTA ;  /* 0x0000000000007992 */ /* 0x0005ec0000008000 */
[----:B--2---:R-:W2:Y:S02]  /*31f0*/  FENCE.VIEW.ASYNC.S ;  /* 0x00000000000073c6 */ /* 0x004ea40000000000 */
[----:B--2---:R2:W-:Y:S01]  /*3200*/  SYNCS.ARRIVE.TRANS64.RED.A1T0 RZ, [R3+URZ], RZ ;  /* 0x000000ff03ff79a7 */ /* 0x0045e200081004ff */
[----:B------:R2:W4:Y:S01]  /*3210*/  @P0 SYNCS.PHASECHK.TRANS64.TRYWAIT P2, [UR4], R2 ;  /* 0x00000002ff0005a7 */ /* 0x0005220008041104 */
[----:B-1----:R-:W-:Y:S01]  /*3220*/  LOP3.LUT P1, RZ, R6, 0x1, RZ, 0xc0, !PT ;  /* 0x0000000106ff7812 */ /* 0x002fe2000782c0ff */
[----:B------:R-:W1:Y:S02]  /*3230*/  SYNCS.PHASECHK.TRANS64.TRYWAIT P0, [UR8+0xf0], R0 ;  /* 0x0000f000ff0075a7 */ /* 0x000e640008001108 */
[----:B-12-4-:R-:W-:Y:S10]  /*3240*/  @!P0 BRA `(.L_x_57) ;  /* 0x0000008400008947 */ /* 0x016ff40003800000 */
.L_x_152:
[----:B------:R-:W-:Y:S01]  /*3250*/  IADD3 R10, PT, PT, R10, 0x1, RZ ;  /* 0x000000010a0a7810 */ /* 0x000fe20007ffe0ff */
[----:B------:R-:W-:Y:S06]  /*3260*/  BRA.U !UP3, `(.L_x_58) ;  /* 0x000000010b987547 */ /* 0x000fec000b800000 */
[----:B------:R-:W-:Y:S01]  /*3270*/  UPLOP3.LUT UP4, UPT, UPT, UPT, UPT, 0x40, 0x4 ;  /* 0x000000000004789c */ /* 0x000fe20003f8e870 */
[----:B------:R-:W-:Y:S01]  /*3280*/  UMOV UR16, UR10 ;  /* 0x0000000a00107c82 */ /* 0x000fe20008000000 */
[----:B------:R-:W-:Y:S01]  /*3290*/  UMOV UR15, UR5 ;  /* 0x00000005000f7c82 */ /* 0x000fe20008000000 */
[----:B------:R-:W-:-:S08]  /*32a0*/  UMOV UR14, UR17 ;  /* 0x00000011000e7c82 */ /* 0x000fd00008000000 */
.L_x_61:
[----:B------:R-:W-:Y:S02]  /*32b0*/  UIADD3 UR16, UPT, UPT, UR16, 0x1, URZ ;  /* 0x0000000110107890 */ /* 0x000fe4000fffe0ff */
[----:B--2---:R-:W-:Y:S02]  /*32c0*/  ULEA UR7, UR14, UR6, 0x3 ;  /* 0x000000060e077291 */ /* 0x004fe4000f8e18ff */
[----:B------:R-:W-:Y:S01]  /*32d0*/  UISETP.NE.AND UP0, UPT, UR16, URZ, UPT ;  /* 0x000000ff1000728c */ /* 0x000fe2000bf05270 */
[----:B----4-:R-:W-:Y:S10]  /*32e0*/  @P2 BRA `(.L_x_59) ;  /* 0x00000000000c2947 */ /* 0x010ff40003800000 */
[----:B-1----:R-:W-:Y:S04]  /*32f0*/  SHF.L.U32 R3, R8, 0x1f, RZ ;  /* 0x0000001f08037819 */ /* 0x002fe800000006ff */
[----:B------:R-:W1:Y:S02]  /*3300*/  SYNCS.PHASECHK.TRANS64.TRYWAIT P0, [UR7], R3 ;  /* 0x00000003ff0075a7 */ /* 0x000e640008001107 */
[----:B-1----:R-:W-:Y:S05]  /*3310*/  @!P0 BRA `(.L_x_60) ;  /* 0x0000008000e48947 */ /* 0x002fea0003800000 */
.L_x_59:
[----:B------:R-:W-:Y:S01]  /*3320*/  UISETP.NE.AND UP1, UPT, UR15, 0x1, UPT ;  /* 0x000000010f00788c */ /* 0x000fe2000bf25270 */
[----:B------:R-:W-:Y:S01]  /*3330*/  PLOP3.LUT P2, PT, PT, PT, PT, 0x80, 0x8 ;  /* 0x000000000008781c */ /* 0x000fe20003f4f070 */
[----:B------:R-:W-:Y:S02]  /*3340*/  UIADD3 UR17, UPT, UPT, UR14, 0x1, URZ ;  /* 0x000000010e117890 */ /* 0x000fe4000fffe0ff */
[----:B------:R-:W-:Y:S02]  /*3350*/  ULEA UR24, UR14, UR12, 0xa ;  /* 0x0000000c0e187291 */ /* 0x000fe4000f8e50ff */
[----:B------:R-:W-:Y:S01]  /*3360*/  UISETP.NE.AND UP2, UPT, UR17, 0x7, UPT ;  /* 0x000000071100788c */ /* 0x000fe2000bf45270 */
[----:B------:R-:W-:Y:S01]  /*3370*/  PLOP3.LUT P0, PT, PT, PT, UP1, 0x80, 0x8 ;  /* 0x000000000008781c */ /* 0x000fe20003f0f018 */
[----:B------:R-:W-:Y:S02]  /*3380*/  ULEA UR26, UR14, UR11, 0x9 ;  /* 0x0000000b0e1a7291 */ /* 0x000fe4000f8e48ff */
[----:B------:R-:W-:Y:S02]  /*3390*/  USEL UR13, URZ, 0x1, UP2 ;  /* 0x00000001ff0d7887 */ /* 0x000fe40009000000 */
[----:B------:R-:W-:Y:S02]  /*33a0*/  USEL UR17, UR17, URZ, UP2 ;  /* 0x000000ff11117287 */ /* 0x000fe40009000000 */
[----:B------:R-:W-:Y:S02]  /*33b0*/  UIADD3 UR30, UPT, UPT, UR24, 0x2, URZ ;  /* 0x00000002181e7890 */ /* 0x000fe4000fffe0ff */
[----:B------:R-:W-:Y:S01]  /*33c0*/  @UP1 ULEA UR4, UR17, UR6, 0x3 ;  /* 0x0000000611041291 */ /* 0x000fe2000f8e18ff */
[----:B------:R-:W-:Y:S01]  /*33d0*/  LOP3.LUT R8, R8, UR13, RZ, 0x3c, !PT ;  /* 0x0000000d08087c12 */ /* 0x000fe2000f8e3cff */
[----:B------:R-:W-:Y:S02]  /*33e0*/  UIADD3 UR28, UPT, UPT, UR26, 0x2, URZ ;  /* 0x000000021a1c7890 */ /* 0x000fe4000fffe0ff */
[----:B------:R-:W-:Y:S01]  /*33f0*/  UIADD3 UR7, UPT, UPT, UR7, 0x38, URZ ;  /* 0x0000003807077890 */ /* 0x000fe2000fffe0ff */
[----:B-1----:R-:W-:Y:S01]  /*3400*/  @P0 SHF.L.U32 R0, R8, 0x1f, RZ ;  /* 0x0000001f08000819 */ /* 0x002fe200000006ff */
[----:B------:R-:W-:Y:S01]  /*3410*/  UMOV UR25, 0x80004020 ;  /* 0x8000402000197882 */ /* 0x000fe20000000000 */
[----:B------:R-:W-:Y:S01]  /*3420*/  UMOV UR27, 0x80004020 ;  /* 0x80004020001b7882 */ /* 0x000fe20000000000 */
[----:B------:R-:W-:Y:S01]  /*3430*/  UMOV UR31, 0x80004020 ;  /* 0x80004020001f7882 */ /* 0x000fe20000000000 */
[----:B------:R2:W4:Y:S01]  /*3440*/  @P0 SYNCS.PHASECHK.TRANS64.TRYWAIT P2, [UR4], R0 ;  /* 0x00000000ff0005a7 */ /* 0x0005220008041104 */
[----:B------:R-:W-:Y:S01]  /*3450*/  UIADD3 UR15, UPT, UPT, UR15, -0x1, URZ ;  /* 0xffffffff0f0f7890 */ /* 0x000fe2000fffe0ff */
[----:B------:R2:W-:Y:S01]  /*3460*/  UTCQMMA gdesc[UR26], gdesc[UR24], tmem[UR9], tmem[UR22], idesc[UR23], UP4 ;  /* 0x00ff16181a0075ea */ /* 0x0005e2000a000309 */
[----:B------:R-:W-:Y:S01]  /*3470*/  UPLOP3.LUT UP4, UPT, UPT, UPT, UPT, 0x80, 0x8 ;  /* 0x000000000008789c */ /* 0x000fe20003f8f070 */
[----:B------:R-:W-:Y:S01]  /*3480*/  UMOV UR29, 0x80004020 ;  /* 0x80004020001d7882 */ /* 0x000fe20000000000 */
[----:B------:R-:W-:Y:S01]  /*3490*/  UMOV UR14, UR17 ;  /* 0x00000011000e7c82 */ /* 0x000fe20008000000 */
[----:B------:R2:W-:Y:S01]  /*34a0*/  UTCQMMA gdesc[UR28], gdesc[UR30], tmem[UR9], tmem[UR20], idesc[UR21], UPT ;  /* 0x00ff141e1c0075ea */ /* 0x0005e2000b800309 */
[----:B------:R2:W-:Y:S01]  /*34b0*/  UTCBAR [UR7], URZ ;  /* 0x000000ff070073e9 */ /* 0x0005e200080000ff */
[----:B------:R-:W-:Y:S06]  /*34c0*/  BRA.U UP0, `(.L_x_61) ;  /* 0xfffffffd00787547 */ /* 0x000fec000b83ffff */
.L_x_58:
[----:B------:R-:W-:Y:S01]  /*34d0*/  UIADD3 UR18, UPT, UPT, UR18, 0x1, URZ ;  /* 0x0000000112127890 */ /* 0x000fe2000fffe0ff */
[C---:B------:R-:W-:Y:S01]  /*34e0*/  ISETP.NE.AND P0, PT, R10.reuse, 0x2, PT ;  /* 0x000000020a00780c */ /* 0x040fe20003f05270 */
[----:B------:R-:W-:Y:S02]  /*34f0*/  UIADD3 UR8, UPT, UPT, UR8, 0xe0, URZ ;  /* 0x000000e008087890 */ /* 0x000fe4000fffe0ff */
[----:B------:R-:W-:Y:S01]  /*3500*/  UISETP.NE.AND UP0, UPT, UR18, 0x2, UPT ;  /* 0x000000021200788c */ /* 0x000fe2000bf05270 */
[----:B-12---:R-:W-:Y:S02]  /*3510*/  SEL R0, RZ, 0x1, P0 ;  /* 0x00000001ff007807 */ /* 0x006fe40000000000 */
[----:B------:R-:W-:Y:S01]  /*3520*/  SEL R10, R10, RZ, P0 ;  /* 0x000000ff0a0a7207 */ /* 0x000fe20000000000 */
[----:B------:R-:W-:Y:S01]  /*3530*/  USEL UR4, URZ, 0x1, UP0 ;  /* 0x00000001ff047887 */ /* 0x000fe20008000000 */
[----:B------:R-:W-:Y:S01]  /*3540*/  LOP3.LUT R9, R9, R0, RZ, 0x3c, !PT ;  /* 0x0000000009097212 */ /* 0x000fe200078e3cff */
[----:B------:R-:W-:Y:S01]  /*3550*/  USEL UR18, UR18, URZ, UP0 ;  /* 0x000000ff12127287 */ /* 0x000fe20008000000 */
[----:B------:R1:W-:Y:S03]  /*3560*/  UTCBAR [UR8], URZ ;  /* 0x000000ff080073e9 */ /* 0x0003e600080000ff */
[----:B------:R-:W-:Y:S01]  /*3570*/  LOP3.LUT R11, R11, UR4, RZ, 0x3c, !PT ;  /* 0x000000040b0b7c12 */ /* 0x000fe2000f8e3cff */
[----:B------:R-:W-:Y:S07]  /*3580*/  @P1 BRA `(.L_x_62) ;  /* 0xfffffff800c81947 */ /* 0x000fee000383ffff */
[----:B------:R-:W2:Y:S01]  /*3590*/  S2UR UR4, SR_CgaCtaId ;  /* 0x00000000000479c3 */ /* 0x000ea20000008800 */
[----:B------:R-:W-:Y:S01]  /*35a0*/  ELECT P0, URZ, PT ;  /* 0x0000000000ff782f */ /* 0x000fe20003800000 */
[----:B------:R-:W-:Y:S01]  /*35b0*/  IMAD.MOV.U32 R0, RZ, RZ, 0x1 ;  /* 0x00000001ff007424 */ /* 0x000fe200078e00ff */
[----:B------:R-:W-:Y:S01]  /*35c0*/  UIADD3 UR6, UPT, UPT, UR6, 0xf0, URZ ;  /* 0x000000f006067890 */ /* 0x000fe2000fffe0ff */
[----:B------:R-:W-:Y:S01]  /*35d0*/  SHF.L.U32 R3, R11, 0x1f, RZ ;  /* 0x0000001f0b037819 */ /* 0x000fe200000006ff */
[----:B------:R-:W-:-:S03]  /*35e0*/  UMOV UR5, 0x40 ;  /* 0x0000004000057882 */ /* 0x000fc60000000000 */
[----:B------:R-:W-:Y:S01]  /*35f0*/  UVIRTCOUNT.DEALLOC.SMPOOL 0x80 ;  /* 0x000000800000784c */ /* 0x000fe20000000000 */
[----:B--2---:R-:W-:Y:S02]  /*3600*/  ULEA UR4, UR4, UR5, 0x18 ;  /* 0x0000000504047291 */ /* 0x004fe4000f8ec0ff */
[----:B------:R-:W-:-:S07]  /*3610*/  ULEA UR5, UR18, UR6, 0x3 ;  /* 0x0000000612057291 */ /* 0x000fce000f8e18ff */
[----:B------:R2:W-:Y:S02]  /*3620*/  @P0 STS.U8 [UR4+0x1c], R0 ;  /* 0x00001c00ff000988 */ /* 0x0005e40008000004 */
[----:B------:R-:W3:Y:S02]  /*3630*/  SYNCS.PHASECHK.TRANS64.TRYWAIT P0, [UR5], R3 ;  /* 0x00000003ff0075a7 */ /* 0x000ee40008001105 */
[----:B--23--:R-:W-:Y:S05]  /*3640*/  @!P0 BRA `(.L_x_63) ;  /* 0x0000008000308947 */ /* 0x00cfea0003800000 */
.L_x_155:
[----:B------:R-:W-:-:S04]  /*3650*/  UIADD3 UR7, UPT, UPT, UR18, 0x1, URZ ;  /* 0x0000000112077890 */ /* 0x000fc8000fffe0ff */
[----:B------:R-:W-:-:S04]  /*3660*/  UISETP.NE.AND UP0, UPT, UR7, 0x2, UPT ;  /* 0x000000020700788c */ /* 0x000fc8000bf05270 */
[----:B------:R-:W-:Y:S02]  /*3670*/  USEL UR5, URZ, 0x1, UP0 ;  /* 0x00000001ff057887 */ /* 0x000fe40008000000 */
[----:B------:R-:W-:-:S04]  /*3680*/  USEL UR7, UR7, URZ, UP0 ;  /* 0x000000ff07077287 */ /* 0x000fc80008000000 */
[----:B------:R-:W-:Y:S01]  /*3690*/  ULEA UR7, UR7, UR6, 0x3 ;  /* 0x0000000607077291 */ /* 0x000fe2000f8e18ff */
[----:B--2---:R-:W-:-:S04]  /*36a0*/  LOP3.LUT R3, R11, UR5, RZ, 0x3c, !PT ;  /* 0x000000050b037c12 */ /* 0x004fc8000f8e3cff */
[----:B------:R-:W-:-:S04]  /*36b0*/  SHF.L.U32 R3, R3, 0x1f, RZ ;  /* 0x0000001f03037819 */ /* 0x000fc800000006ff */
[----:B------:R-:W2:Y:S02]  /*36c0*/  SYNCS.PHASECHK.TRANS64.TRYWAIT P0, [UR7], R3 ;  /* 0x00000003ff0075a7 */ /* 0x000ea40008001107 */
[----:B--2---:R-:W-:Y:S05]  /*36d0*/  @!P0 BRA `(.L_x_64) ;  /* 0x0000008000248947 */ /* 0x004fea0003800000 */
.L_x_157:
[----:B------:R-:W-:Y:S01]  /*36e0*/  NOP ;  /* 0x0000000000007918 */ /* 0x000fe20000000000 */
[----:B--2---:R-:W2:Y:S01]  /*36f0*/  LDS R0, [UR4+0x14] ;  /* 0x00001404ff007984 */ /* 0x004ea20008000800 */
[----:B------:R-:W-:Y:S01]  /*3700*/  ULOP3.LUT UR6, UR19, 0xffff, URZ, 0xc0, !UPT ;  /* 0x0000ffff13067892 */ /* 0x000fe2000f8ec0ff */
[----:B-1----:R-:W-:Y:S01]  /*3710*/  UMOV UR8, 0xffff ;  /* 0x0000ffff00087882 */ /* 0x002fe20000000000 */
[----:B------:R-:W-:Y:S02]  /*3720*/  UMOV UR5, 0x1 ;  /* 0x0000000100057882 */ /* 0x000fe40000000000 */
[----:B------:R-:W-:-:S04]  /*3730*/  USHF.R.U32.HI UR6, URZ, 0x5, UR6 ;  /* 0x00000005ff067899 */ /* 0x000fc80008011606 */
[----:B------:R-:W-:Y:S02]  /*3740*/  USHF.L.U32 UR8, UR8, UR6, URZ ;  /* 0x0000000608087299 */ /* 0x000fe400080006ff */
[----:B------:R-:W-:-:S04]  /*3750*/  USHF.L.U32 UR5, UR5, UR6, URZ ;  /* 0x0000000605057299 */ /* 0x000fc800080006ff */
[----:B--2---:R-:W-:-:S04]  /*3760*/  LOP3.LUT R0, R0, UR8, RZ, 0xc0, !PT ;  /* 0x0000000800007c12 */ /* 0x004fc8000f8ec0ff */
[----:B------:R-:W-:-:S13]  /*3770*/  ISETP.NE.AND P0, PT, R0, UR8, PT ;  /* 0x0000000800007c0c */ /* 0x000fda000bf05270 */
[----:B------:R-:W-:Y:S05]  /*3780*/  @P0 BRA `(.L_x_65) ;  /* 0x0000000000580947 */ /* 0x000fea0003800000 */
[----:B------:R-:W1:Y:S02]  /*3790*/  LDS R0, [UR4+0x18] ;  /* 0x00001804ff007984 */ /* 0x000e640008000800 */
[----:B-1----:R-:W-:-:S04]  /*37a0*/  LOP3.LUT R0, R0, UR5, RZ, 0xc0, !PT ;  /* 0x0000000500007c12 */ /* 0x002fc8000f8ec0ff */
[----:B------:R-:W-:-:S13]  /*37b0*/  ISETP.NE.AND P0, PT, R0, UR5, PT ;  /* 0x0000000500007c0c */ /* 0x000fda000bf05270 */
[----:B------:R-:W-:Y:S05]  /*37c0*/  @P0 BRA `(.L_x_66) ;  /* 0x00000000003c0947 */ /* 0x000fea0003800000 */
[----:B------:R-:W1:Y:S01]  /*37d0*/  S2R R2, SR_LANEID ;  /* 0x0000000000027919 */ /* 0x000e620000000000 */
[----:B------:R-:W-:Y:S01]  /*37e0*/  ULOP3.LUT UR8, URZ, UR8, URZ, 0x33, !UPT ;  /* 0x00000008ff087292 */ /* 0x000fe2000f8e33ff */
[----:B------:R-:W-:Y:S01]  /*37f0*/  LOP3.LUT R4, RZ, UR5, RZ, 0x33, !PT ;  /* 0x00000005ff047c12 */ /* 0x000fe2000f8e33ff */
[----:B------:R-:W-:Y:S02]  /*3800*/  VOTEU.ANY UR7, UPT, PT ;  /* 0x0000000000077886 */ /* 0x000fe400038e0100 */
[----:B------:R-:W-:Y:S01]  /*3810*/  UFLO.U32 UR7, UR7 ;  /* 0x00000007000772bd */ /* 0x000fe200080e0000 */
[----:B------:R-:W2:Y:S01]  /*3820*/  REDUX UR5, R4 ;  /* 0x00000000040573c4 */ /* 0x000ea20000000000 */
[----:B------:R-:W-:-:S06]  /*3830*/  IMAD.U32 R0, RZ, RZ, UR8 ;  /* 0x00000008ff007e24 */ /* 0x000fcc000f8e00ff */
[----:B------:R3:W-:Y:S01]  /*3840*/  UTCATOMSWS.AND URZ, UR8 ;  /* 0x0000000800ff79e3 */ /* 0x0007e20008000000 */
[----:B------:R-:W4:Y:S01]  /*3850*/  REDUX UR6, R0 ;  /* 0x00000000000673c4 */ /* 0x000f220000000000 */
[----:B-1----:R-:W-:Y:S01]  /*3860*/  ISETP.EQ.U32.AND P0, PT, R2, UR7, PT ;  /* 0x0000000702007c0c */ /* 0x002fe2000bf02070 */
[----:B--2---:R-:W-:Y:S01]  /*3870*/  IMAD.U32 R2, RZ, RZ, UR5 ;  /* 0x00000005ff027e24 */ /* 0x004fe2000f8e00ff */
[----:B----4-:R-:W-:-:S11]  /*3880*/  MOV R3, UR6 ;  /* 0x0000000600037c02 */ /* 0x010fd60008000f00 */
[----:B------:R3:W-:Y:S04]  /*3890*/  @P0 ATOMS.AND RZ, [UR4+0x14], R3 ;  /* 0x00001403ffff098c */ /* 0x0007e8000a800004 */
[----:B------:R3:W-:Y:S01]  /*38a0*/  @P0 ATOMS.AND RZ, [UR4+0x18], R2 ;  /* 0x00001802ffff098c */ /* 0x0007e2000a800004 */
[----:B------:R-:W-:Y:S05]  /*38b0*/  BRA `(.L_x_67) ;  /* 0x0000000000147947 */ /* 0x000fea0003800000 */
.L_x_66:
[----:B------:R-:W-:Y:S02]  /*38c0*/  MOV R2, 0x38e0 ;  /* 0x000038e000027802 */ /* 0x000fe40000000f00 */
[----:B----45:R-:W-:Y:S05]  /*38d0*/  CALL.REL.NOINC `($__internal_0_$__cuda_sm10x_tcgen05_guardrail_trap_col_being_dealloced_not_returned_by_alloc) ;  /* 0x0000008400087944 */ /* 0x030fea0003c00000 */
[----:B------:R-:W-:Y:S05]  /*38e0*/  BRA `(.L_x_67) ;  /* 0x0000000000087947 */ /* 0x000fea0003800000 */
.L_x_65:
[----:B------:R-:W-:Y:S02]  /*38f0*/  MOV R2, 0x3910 ;  /* 0x0000391000027802 */ /* 0x000fe40000000f00 */
[----:B----45:R-:W-:Y:S05]  /*3900*/  CALL.REL.NOINC `($__internal_2_$__cuda_sm10x_tcgen05_guardrail_trap_unallocated_columns_being_dealloced) ;  /* 0x0000008400147944 */ /* 0x030fea0003c00000 */
.L_x_67:
[----:B------:R-:W-:Y:S01]  /*3910*/  NOP ;  /* 0x0000000000007918 */ /* 0x000fe20000000000 */
[----:B---3--:R-:W-:Y:S05]  /*3920*/  EXIT ;  /* 0x000000000000794d */ /* 0x008fea0003800000 */
.L_x_51:
[----:B------:R-:W-:-:S09]  /*3930*/  UISETP.NE.OR UP2, UPT, UR8, 0x3, !UP2 ;  /* 0x000000030800788c */ /* 0x000fd2000d745670 */
[----:B------:R-:W-:Y:S05]  /*3940*/  BRA.U UP2, `(.L_x_68) ;  /* 0x0000001102147547 */ /* 0x000fea000b800000 */
[----:B------:R-:W1:Y:S01]  /*3950*/  LDC R0, c[0x0][0xb30] ;  /* 0x0002cc00ff007b82 */ /* 0x000e620000000800 */
[----:B------:R-:W2:Y:S01]  /*3960*/  LDCU.64 UR8, c[0x0][0x888] ;  /* 0x00011100ff0877ac */ /* 0x000ea20008000a00 */
[----:B------:R-:W-:Y:S02]  /*3970*/  HFMA2 R29, -RZ, RZ, 0, 0 ;  /* 0x00000000ff1d7431 */ /* 0x000fe400000001ff */
[----:B------:R-:W-:Y:S01]  /*3980*/  IMAD.MOV.U32 R31, RZ, RZ, 0x1 ;  /* 0x00000001ff1f7424 */ /* 0x000fe200078e00ff */
[----:B------:R-:W-:Y:S01]  /*3990*/  MOV R23, 0x2000 ;  /* 0x0000200000177802 */ /* 0x000fe20000000f00 */
[----:B------:R-:W4:Y:S01]  /*39a0*/  LDCU.64 UR4, c[0x0][0x890] ;  /* 0x00011200ff0477ac */ /* 0x000f220008000a00 */
[----:B------:R-:W-:Y:S01]  /*39b0*/  IMAD.MOV.U32 R30, RZ, RZ, RZ ;  /* 0x000000ffff1e7224 */ /* 0x000fe200078e00ff */
[----:B------:R-:W3:Y:S01]  /*39c0*/  LDC R19, c[0x0][0x370] ;  /* 0x0000dc00ff137b82 */ /* 0x000ee20000000800 */
[----:B------:R-:W-:Y:S01]  /*39d0*/  UMOV UR7, 0x400 ;  /* 0x0000040000077882 */ /* 0x000fe20000000000 */
[----:B------:R-:W-:-:S02]  /*39e0*/  UPLOP3.LUT UP1, UPT, UPT, UPT, UPT, 0x40, 0x4 ;  /* 0x000000000004789c */ /* 0x000fc40003f2e870 */
[----:B------:R-:W-:-:S04]  /*39f0*/  ULEA UR7, UR37, UR7, 0x18 ;  /* 0x0000000725077291 */ /* 0x000fc8000f8ec0ff */
[----:B------:R-:W3:Y:S01]  /*3a00*/  LDC R2, c[0x0][0xb0c] ;  /* 0x0002c300ff027b82 */ /* 0x000ee20000000800 */
[----:B------:R-:W-:Y:S02]  /*3a10*/  UIADD3 UR13, UPT, UPT, UR7, 0x88, URZ ;  /* 0x00000088070d7890 */ /* 0x000fe4000fffe0ff */
[----:B--2---:R-:W-:Y:S02]  /*3a20*/  UISETP.NE.U32.AND UP2, UPT, UR8, URZ, UPT ;  /* 0x000000ff0800728c */ /* 0x004fe4000bf45070 */
[----:B------:R-:W-:Y:S02]  /*3a30*/  UIADD3 UR33, UPT, UPT, UR7, 0x70, URZ ;  /* 0x0000007007217890 */ /* 0x000fe4000fffe0ff */
[----:B----4-:R-:W-:Y:S01]  /*3a40*/  UISETP.NE.U32.AND UP3, UPT, UR4, URZ, UPT ;  /* 0x000000ff0400728c */ /* 0x010fe2000bf65070 */
[----:B------:R-:W2:Y:S01]  /*3a50*/  LDC R18, c[0x0][0xb20] ;  /* 0x0002c800ff127b82 */ /* 0x000ea20000000800 */
[----:B-1----:R-:W-:Y:S01]  /*3a60*/  ISETP.NE.AND P1, PT, R0, 0x1, PT ;  /* 0x000000010000780c */ /* 0x002fe20003f25270 */
[----:B------:R-:W-:-:S02]  /*3a70*/  UISETP.NE.AND.EX UP2, UPT, UR9, URZ, UPT, UP2 ;  /* 0x000000ff0900728c */ /* 0x000fc4000bf45320 */
[----:B------:R-:W-:Y:S02]  /*3a80*/  UIADD3 UR25, UPT, UPT, UR7, 0x78, URZ ;  /* 0x0000007807197890 */ /* 0x000fe4000fffe0ff */
[----:B------:R-:W-:Y:S02]  /*3a90*/  UIADD3 UR17, UPT, UPT, UR7, 0x80, URZ ;  /* 0x0000008007117890 */ /* 0x000fe4000fffe0ff */
[----:B------:R-:W1:Y:S01]  /*3aa0*/  LDC.64 R32, c[0x0][0x348] ;  /* 0x0000d200ff207b82 */ /* 0x000e620000000a00 */
[----:B------:R-:W-:Y:S02]  /*3ab0*/  UPRMT UR13, UR37, 0x654, UR13 ;  /* 0x00000654250d7896 */ /* 0x000fe4000800000d */
[----:B------:R-:W-:-:S05]  /*3ac0*/  UISETP.NE.AND.EX UP3, UPT, UR5, URZ, UPT, UP3 ;  /* 0x000000ff0500728c */ /* 0x000fca000bf65330 */
[----:B------:R-:W4:Y:S08]  /*3ad0*/  LDC.64 R16, c[0x0][0xb10] ;  /* 0x0002c400ff107b82 */ /* 0x000f300000000a00 */
[----:B------:R-:W1:Y:S08]  /*3ae0*/  LDC.64 R6, c[0x0][0xb18] ;  /* 0x0002c600ff067b82 */ /* 0x000e700000000a00 */
[----:B------:R-:W1:Y:S08]  /*3af0*/  LDC.64 R4, c[0x0][0xb28] ;  /* 0x0002ca00ff047b82 */ /* 0x000e700000000a00 */
[----:B--23--:R-:W1:Y:S02]  /*3b00*/  LDC R22, c[0x0][0x374] ;  /* 0x0000dd00ff167b82 */ /* 0x00ce640000000800 */
.L_x_79:
[C---:B------:R-:W-:Y:S02]  /*3b10*/  LEA R0, R30.reuse, UR7, 0x3 ;  /* 0x000000071e007c11 */ /* 0x040fe4000f8e18ff */
[----:B------:R-:W-:Y:S02]  /*3b20*/  SHF.L.U32 R3, R29, 0x1f, RZ ;  /* 0x0000001f1d037819 */ /* 0x000fe400000006ff */
[----:B------:R-:W-:Y:S02]  /*3b30*/  LEA R24, R30, UR7, 0x4 ;  /* 0x000000071e187c11 */ /* 0x000fe4000f8e20ff */
[----:B--2---:R-:W2:Y:S02]  /*3b40*/  SYNCS.PHASECHK.TRANS64.TRYWAIT P0, [R0+URZ+0xc0], R3 ;  /* 0x0000c003000075a7 */ /* 0x004ea400080011ff */
[----:B--2---:R-:W-:Y:S05]  /*3b50*/  @!P0 BRA `(.L_x_69) ;  /* 0x0000007c001c8947 */ /* 0x004fea0003800000 */
.L_x_158:
[----:B------:R-:W-:Y:S01]  /*3b60*/  ISETP.GE.AND P0, PT, R72, 0x1, PT ;  /* 0x000000014800780c */ /* 0x000fe20003f06270 */
[----:B------:R-:W3:Y:S01]  /*3b70*/  LDS.128 R24, [R24+0x130] ;  /* 0x0001300018187984 */ /* 0x000ee20000000c00 */
[----:B--2---:R-:W-:Y:S01]  /*3b80*/  VIADD R0, R0, 0xd0 ;  /* 0x000000d000007836 */ /* 0x004fe20000000000 */
[----:B------:R-:W-:Y:S01]  /*3b90*/  @!PT LDS RZ, [RZ] ;  /* 0x00000000fffff984 */ /* 0x000fe20000000800 */
[----:B------:R-:W-:Y:S01]  /*3ba0*/  @!PT LDS RZ, [RZ] ;  /* 0x00000000fffff984 */ /* 0x000fe20000000800 */
[----:B------:R-:W-:Y:S01]  /*3bb0*/  @!PT LDS RZ, [RZ] ;  /* 0x00000000fffff984 */ /* 0x000fe20000000800 */
[----:B------:R-:W-:Y:S01]  /*3bc0*/  @!PT LDS RZ, [RZ] ;  /* 0x00000000fffff984 */ /* 0x000fe20000000800 */
[----:B------:R2:W-:Y:S06]  /*3bd0*/  MEMBAR.ALL.CTA ;  /* 0x0000000000007992 */ /* 0x0005ec0000008000 */
[----:B--2---:R-:W2:Y:S01]  /*3be0*/  FENCE.VIEW.ASYNC.S ;  /* 0x00000000000073c6 */ /* 0x004ea20000000000 */
[----:B------:R-:W-:Y:S04]  /*3bf0*/  PRMT R0, RZ, 0x654, R0 ;  /* 0x00000654ff007816 */ /* 0x000fe80000000000 */
[----:B--2---:R2:W-:Y:S01]  /*3c00*/  SYNCS.ARRIVE.TRANS64.RED.A1T0 RZ, [R0+URZ], RZ ;  /* 0x000000ff00ff79a7 */ /* 0x0045e200081004ff */
[----:B---3--:R-:W-:Y:S11]  /*3c10*/  LOP3.LUT P3, RZ, R26, 0x1, RZ, 0xc0, !PT ;  /* 0x000000011aff7812 */ /* 0x008ff6000786c0ff */
[----:B------:R-:W-:Y:S02]  /*3c20*/  @!UPT UIADD3 URZ, UPT, UPT, URZ, URZ, URZ ;  /* 0x000000fffffff290 */ /* 0x000fe4000fffe0ff */
[----:B------:R-:W-:Y:S02]  /*3c30*/  @P3 MOV R13, R24 ;  /* 0x00000018000d3202 */ /* 0x000fe40000000f00 */
[----:B------:R-:W-:Y:S01]  /*3c40*/  @P3 LOP3.LUT R8, R25, 0xffff, RZ, 0xc0, !PT ;  /* 0x0000ffff19083812 */ /* 0x000fe200078ec0ff */
[----:B--2---:R-:W-:Y:S06]  /*3c50*/  @!P0 BRA `(.L_x_70) ;  /* 0x0000000000a48947 */ /* 0x004fec0003800000 */
[----:B-1----:R-:W-:Y:S01]  /*3c60*/  IMAD.HI.U32 R35, R22, R7, RZ ;  /* 0x0000000716237227 */ /* 0x002fe200078e00ff */
[----:B------:R-:W-:Y:S02]  /*3c70*/  ISETP.NE.AND P0, PT, R6, 0x1, PT ;  /* 0x000000010600780c */ /* 0x000fe40003f05270 */
[----:B------:R-:W-:Y:S01]  /*3c80*/  ISETP.NE.AND P2, PT, R72, 0x1, PT ;  /* 0x000000014800780c */ /* 0x000fe20003f45270 */
[----:B----4-:R-:W-:Y:S01]  /*3c90*/  IMAD.HI.U32 R34, R19, R16, RZ ;  /* 0x0000001013227227 */ /* 0x010fe200078e00ff */
[----:B------:R-:W-:Y:S02]  /*3ca0*/  SHF.R.U32.HI R35, RZ, R18, R35 ;  /* 0x00000012ff237219 */ /* 0x000fe40000011623 */
[----:B------:R-:W-:Y:S01]  /*3cb0*/  ISETP.NE.AND P4, PT, R2, 0x1, PT ;  /* 0x000000010200780c */ /* 0x000fe20003f85270 */
[----:B------:R-:W-:Y:S01]  /*3cc0*/  IMAD.HI.U32 R36, R13, R16, RZ ;  /* 0x000000100d247227 */ /* 0x000fe200078e00ff */
[----:B------:R-:W-:Y:S02]  /*3cd0*/  SHF.R.U32.HI R34, RZ, R17, R34 ;  /* 0x00000011ff227219 */ /* 0x000fe40000011622 */
[----:B------:R-:W-:Y:S01]  /*3ce0*/  SEL R3, R22, R35, !P0 ;  /* 0x0000002316037207 */ /* 0x000fe20004000000 */
[C---:B------:R-:W-:Y:S01]  /*3cf0*/  IMAD.HI.U32 R35, R8.reuse, R7, RZ ;  /* 0x0000000708237227 */ /* 0x040fe200078e00ff */
[----:B------:R-:W-:Y:S02]  /*3d00*/  SEL R11, R19, R34, !P4 ;  /* 0x00000022130b7207 */ /* 0x000fe40006000000 */
[----:B------:R-:W-:Y:S01]  /*3d10*/  SHF.R.U32.HI R36, RZ, R17, R36 ;  /* 0x00000011ff247219 */ /* 0x000fe20000011624 */
[----:B------:R-:W-:Y:S01]  /*3d20*/  IMAD.HI.U32 R38, R3, R4, RZ ;  /* 0x0000000403267227 */ /* 0x000fe200078e00ff */
[----:B------:R-:W-:Y:S03]  /*3d30*/  SHF.R.U32.HI R35, RZ, R18, R35 ;  /* 0x00000012ff237219 */ /* 0x000fe60000011623 */
[----:B------:R-:W-:Y:S01]  /*3d40*/  IMAD.HI.U32 R34, R11, R4, RZ ;  /* 0x000000040b227227 */ /* 0x000fe200078e00ff */
[----:B------:R-:W-:Y:S02]  /*3d50*/  @P2 SHF.R.U32.HI R3, RZ, R5, R38 ;  /* 0x00000005ff032219 */ /* 0x000fe40000011626 */
[----:B------:R-:W-:Y:S02]  /*3d60*/  SEL R9, R8, R35, !P0 ;  /* 0x0000002308097207 */ /* 0x000fe40004000000 */
[----:B------:R-:W-:Y:S01]  /*3d70*/  @P2 SHF.R.U32.HI R11, RZ, R5, R34 ;  /* 0x00000005ff0b2219 */ /* 0x000fe20000011622 */
[C---:B------:R-:W-:Y:S01]  /*3d80*/  IMAD R10, R72.reuse, R3, RZ ;  /* 0x00000003480a7224 */ /* 0x040fe200078e02ff */
[----:B------:R-:W-:Y:S01]  /*3d90*/  SEL R3, R13, R36, !P4 ;  /* 0x000000240d037207 */ /* 0x000fe20006000000 */
[C---:B------:R-:W-:Y:S03]  /*3da0*/  IMAD.HI.U32 R14, R9.reuse, R4, RZ ;  /* 0x00000004090e7227 */ /* 0x040fe600078e00ff */
[----:B------:R-:W-:Y:S01]  /*3db0*/  ISETP.GE.AND P0, PT, R9, R10, PT ;  /* 0x0000000a0900720c */ /* 0x000fe20003f06270 */
[C---:B------:R-:W-:Y:S01]  /*3dc0*/  IMAD R12, R72.reuse, R11, RZ ;  /* 0x0000000b480c7224 */ /* 0x040fe200078e02ff */
[-C--:B------:R-:W-:Y:S04]  /*3dd0*/  SHF.R.U32.HI R14, RZ, R5.reuse, R14 ;  /* 0x00000005ff0e7219 */ /* 0x080fe8000001160e */
[----:B------:R-:W-:Y:S02]  /*3de0*/  ISETP.GE.OR P0, PT, R3, R12, P0 ;  /* 0x0000000c0300720c */ /* 0x000fe40000706670 */
[----:B------:R-:W-:Y:S05]  /*3df0*/  SEL R15, R9, R14, !P2 ;  /* 0x0000000e090f7207 */ /* 0x000fea0005000000 */
[----:B------:R-:W-:Y:S04]  /*3e00*/  IMAD.MOV R14, RZ, RZ, -R15 ;  /* 0x000000ffff0e7224 */ /* 0x000fe800078e0a0f */
[----:B------:R-:W-:Y:S02]  /*3e10*/  IMAD R14, R72, R14, R9 ;  /* 0x0000000e480e7224 */ /* 0x000fe400078e0209 */
[C---:B------:R-:W-:Y:S05]  /*3e20*/  @!P0 IMAD.HI.U32 R10, R3.reuse, R4, RZ ;  /* 0x00000004030a8227 */ /* 0x040fea00078e00ff */
[----:B------:R-:W-:Y:S04]  /*3e30*/  @!P0 SHF.R.U32.HI R10, RZ, R5, R10 ;  /* 0x00000005ff0a8219 */ /* 0x000fe8000001160a */
[----:B------:R-:W-:Y:S01]  /*3e40*/  @!P0 SEL R0, R3, R10, !P2 ;  /* 0x0000000a03008207 */ /* 0x000fe20005000000 */
[----:B------:R-:W-:Y:S03]  /*3e50*/  IMAD.MOV R10, RZ, RZ, -R3 ;  /* 0x000000ffff0a7224 */ /* 0x000fe600078e0a03 */
[----:B------:R-:W-:Y:S01]  /*3e60*/  @!P0 IADD3 R15, PT, PT, R15, -R0, RZ ;  /* 0x800000000f0f8210 */ /* 0x000fe20007ffe0ff */
[----:B------:R-:W-:Y:S01]  /*3e70*/  @!P0 IMAD R0, R11, R14, R0 ;  /* 0x0000000e0b008224 */ /* 0x000fe200078e0200 */
[----:B------:R-:W-:Y:S01]  /*3e80*/  IADD3 R11, PT, PT, -R9, RZ, RZ ;  /* 0x000000ff090b7210 */ /* 0x000fe20007ffe1ff */
[----:B------:R-:W-:Y:S02]  /*3e90*/  IMAD R13, R2, R10, R13 ;  /* 0x0000000a020d7224 */ /* 0x000fe400078e020d */
[----:B------:R-:W-:Y:S02]  /*3ea0*/  @!P0 IMAD R9, R15, R72, R3 ;  /* 0x000000480f098224 */ /* 0x000fe400078e0203 */
[----:B------:R-:W-:Y:S02]  /*3eb0*/  @!P0 IMAD.MOV.U32 R3, RZ, RZ, R0 ;  /* 0x000000ffff038224 */ /* 0x000fe400078e0000 */
[----:B------:R-:W-:Y:S02]  /*3ec0*/  IMAD R8, R6, R11, R8 ;  /* 0x0000000b06087224 */ /* 0x000fe400078e0208 */
[----:B------:R-:W-:Y:S02]  /*3ed0*/  IMAD R13, R3, R2, R13 ;  /* 0x00000002030d7224 */ /* 0x000fe400078e020d */
[----:B------:R-:W-:Y:S02]  /*3ee0*/  IMAD R8, R9, R6, R8 ;  /* 0x0000000609087224 */ /* 0x000fe400078e0208 */
.L_x_70:
[----:B------:R-:W-:Y:S05]  /*3ef0*/  BRA.U UP1, `(.L_x_71) ;  /* 0x0000000101107547 */ /* 0x000fea000b800000 */
[----:B------:R-:W-:Y:S04]  /*3f00*/  MOV R0, UR6 ;  /* 0x0000000600007c02 */ /* 0x000fe80008000f00 */
[----:B------:R-:W-:Y:S04]  /*3f10*/  SHF.L.U32 R3, R0, 0x1f, RZ ;  /* 0x0000001f00037819 */ /* 0x000fe800000006ff */
[----:B------:R-:W2:Y:S02]  /*3f20*/  SYNCS.PHASECHK.TRANS64.TRYWAIT P0, [UR7+0xb8], R3 ;  /* 0x0000b803ff0075a7 */ /* 0x000ea40008001107 */
[----:B--2---:R-:W-:Y:S05]  /*3f30*/  @!P0 BRA `(.L_x_72) ;  /* 0x0000007800388947 */ /* 0x004fea0003800000 */
.L_x_71:
[----:B------:R-:W-:Y:S02]  /*3f40*/  R2UR UR35, R21 ;  /* 0x00000000152372ca */ /* 0x000fe400000e0000 */
[----:B------:R-:W-:Y:S02]  /*3f50*/  R2UR UR34, R20 ;  /* 0x00000000142272ca */ /* 0x000fe400000e0000 */
[----:B------:R-:W-:Y:S02]  /*3f60*/  ISETP.NE.U32.AND P2, PT, RZ, UR4, PT ;  /* 0x00000004ff007c0c */ /* 0x000fe4000bf45070 */
[----:B------:R-:W-:Y:S02]  /*3f70*/  SHF.L.U32 R12, R31, 0x1f, RZ ;  /* 0x0000001f1f0c7819 */ /* 0x000fe400000006ff */
[----:B------:R-:W-:Y:S05]  /*3f80*/  ISETP.NE.AND.EX P2, PT, RZ, UR5, PT, P2 ;  /* 0x00000005ff007c0c */ /* 0x000fea000bf45320 */
[----:B------:R-:W-:Y:S02]  /*3f90*/  USHF.L.U32 UR35, UR35, 0x7, URZ ;  /* 0x0000000723237899 */ /* 0x000fe400080006ff */
[----:B------:R-:W-:Y:S01]  /*3fa0*/  USHF.L.U32 UR34, UR34, 0x8, URZ ;  /* 0x0000000822227899 */ /* 0x000fe200080006ff */
[----:B------:R-:W-:Y:S11]  /*3fb0*/  BRA.U !UP3, `(.L_x_73) ;  /* 0x000000010b347547 */ /* 0x000ff6000b800000 */
[----:B------:R-:W-:Y:S01]  /*3fc0*/  UPLOP3.LUT UP0, UPT, UPT, UPT, UP2, 0x80, 0x8 ;  /* 0x000000000008789c */ /* 0x000fe20003f0f020 */
[----:B--2---:R-:W-:Y:S02]  /*3fd0*/  HFMA2 R0, -RZ, RZ, 0, 5.9604644775390625e-08 ;  /* 0x00000001ff007431 */ /* 0x004fe400000001ff */
[----:B------:R-:W-:Y:S03]  /*3fe0*/  IMAD.MOV.U32 R171, RZ, RZ, 0x1 ;  /* 0x00000001ffab7424 */ /* 0x000fe600078e00ff */
[----:B------:R-:W-:Y:S05]  /*3ff0*/  PLOP3.LUT P0, PT, PT, PT, UP0, 0x80, 0x8 ;  /* 0x000000000008781c */ /* 0x000fea0003f0f008 */
[----:B------:R-:W2:Y:S01]  /*4000*/  @UP0 LDCU.64 UR10, c[0x0][0x888] ;  /* 0x00011100ff0a07ac */ /* 0x000ea20008000a00 */
[----:B------:R-:W-:Y:S07]  /*4010*/  @UP0 UIMAD UR8, UR36, UR4, URZ ;  /* 0x00000004240802a4 */ /* 0x000fee000f8e02ff */
[----:B------:R-:W-:Y:S01]  /*4020*/  @!P0 PRMT R171, R0, 0x7610, R171 ;  /* 0x0000761000ab8816 */ /* 0x000fe200000000ab */
[----:B--2---:R-:W-:Y:S03]  /*4030*/  @UP0 UIMAD.WIDE UR10, UR8, 0x4, UR10 ;  /* 0x00000004080a08a5 */ /* 0x004fe6000f8e020a */
[----:B------:R-:W2:Y:S03]  /*4040*/  @!UP0 LDCU UR8, c[0x0][0x880] ;  /* 0x00011000ff0887ac */ /* 0x000ea60008000800 */
[----:B------:R-:W-:Y:S01]  /*4050*/  IMAD.U32 R10, RZ, RZ, UR10 ;  /* 0x0000000aff0a7e24 */ /* 0x000fe2000f8e00ff */
[----:B------:R-:W-:Y:S05]  /*4060*/  MOV R11, UR11 ;  /* 0x0000000b000b7c02 */ /* 0x000fea0008000f00 */
[----:B-----5:R3:W5:Y:S02]  /*4070*/  @P0 LDG.E R81, desc[UR46][R10.64] ;  /* 0x0000002e0a510981 */ /* 0x020764000c1e1900 */
[----:B--23--:R-:W-:Y:S07]  /*4080*/  @!P0 IMAD.U32 R81, RZ, RZ, UR8 ;  /* 0x00000008ff518e24 */ /* 0x00cfee000f8e00ff */
.L_x_73:
[----:B-----5:R-:W-:Y:S01]  /*4090*/  @!P2 FSETP.EQ.AND P0, PT, R81, RZ, PT ;  /* 0x000000ff5100a20b */ /* 0x020fe20003f02000 */
[----:B------:R-:W-:Y:S01]  /*40a0*/  @!UPT UIADD3 URZ, UPT, UPT, URZ, URZ, URZ ;  /* 0x000000fffffff290 */ /* 0x000fe2000fffe0ff */
[----:B------:R-:W-:Y:S11]  /*40b0*/  @!P2 BRA `(.L_x_74) ;  /* 0x000000000014a947 */ /* 0x000ff60003800000 */
[----:B------:R-:W-:Y:S02]  /*40c0*/  LOP3.LUT P2, RZ, R171, 0xff, RZ, 0xc0, !PT ;  /* 0x000000ffabff7812 */ /* 0x000fe4000784c0ff */
[----:B------:R-:W-:Y:S04]  /*40d0*/  PLOP3.LUT P0, PT, PT, PT, UP0, 0x80, 0x8 ;  /* 0x000000000008781c */ /* 0x000fe80003f0f008 */
[----:B------:R-:W-:Y:S07]  /*40e0*/  PLOP3.LUT P0, PT, P0, PT, PT, 0x8, 0x80 ;  /* 0x000000000080781c */ /* 0x000fee000070e170 */
[----:B------:R-:W-:Y:S11]  /*40f0*/  @P2 FSETP.EQ.AND P0, PT, R81, RZ, PT ;  /* 0x000000ff5100220b */ /* 0x000ff60003f02000 */
[----:B------:R-:W-:Y:S02]  /*4100*/  @!UPT UIADD3 URZ, UPT, UPT, URZ, URZ, URZ ;  /* 0x000000fffffff290 */ /* 0x000fe4000fffe0ff */
.L_x_74:
[----:B------:R-:W3:Y:S01]  /*4110*/  SYNCS.PHASECHK.TRANS64.TRYWAIT P2, [UR7+0x90], R12 ;  /* 0x0000900cff0075a7 */ /* 0x000ee20008041107 */
[----:B------:R-:W-:Y:S04]  /*4120*/  ELECT P4, URZ, PT ;  /* 0x0000000000ff782f */ /* 0x000fe80003880000 */
[----:B------:R-:W-:Y:S11]  /*4130*/  PLOP3.LUT P4, PT, P0, P4, PT, 0xf2, 0x2f ;  /* 0x00000000002f781c */ /* 0x000ff60000789e72 */
[----:B------:R-:W-:Y:S02]  /*4140*/  @!UPT UIADD3 URZ, UPT, UPT, URZ, URZ, URZ ;  /* 0x000000fffffff290 */ /* 0x000fe4000fffe0ff */
[----:B-1----:R-:W-:Y:S05]  /*4150*/  @!P4 IADD3 R9, P0, PT, R32, 0x580, RZ ;  /* 0x000005802009c810 */ /* 0x002fea0007f1e0ff */
[----:B--2---:R-:W-:Y:S01]  /*4160*/  @!P4 IMAD.X R0, RZ, RZ, R33, P0 ;  /* 0x000000ffff00c224 */ /* 0x004fe200000e0621 */
[----:B---3--:R-:W-:Y:S07]  /*4170*/  @!P2 BRA `(.L_x_75) ;  /* 0x0000007400c0a947 */ /* 0x008fee0003800000 */
.L_x_161:
[----:B------:R-:W-:Y:S01]  /*4180*/  @!P4 R2UR UR8, R0 ;  /* 0x000000000008c2ca */ /* 0x000fe200000e0000 */
[----:B------:R-:W-:Y:S01]  /*4190*/  VOTEU.ALL UP1, P4 ;  /* 0x0000000000ff7886 */ /* 0x000fe20002020000 */
[----:B------:R-:W-:Y:S01]  /*41a0*/  @!P4 R2UR UR9, R9 ;  /* 0x000000000909c2ca */ /* 0x000fe200000e0000 */
[----:B------:R-:W-:Y:S01]  /*41b0*/  @!P4 IMAD.MOV.U32 R0, RZ, RZ, 0x2000 ;  /* 0x00002000ff00c424 */ /* 0x000fe200078e00ff */
[----:B------:R-:W-:Y:S01]  /*41c0*/  UMOV UR10, 0x0 ;  /* 0x00000000000a7882 */ /* 0x000fe20000000000 */
[----:B------:R-:W-:Y:S01]  /*41d0*/  UMOV UR11, 0x10000000 ;  /* 0x10000000000b7882 */ /* 0x000fe20000000000 */
[----:B------:R-:W-:Y:S01]  /*41e0*/  @!UP1 UIADD3 UR32, UPT, UPT, UR7, 0x200, URZ ;  /* 0x0000020007209890 */ /* 0x000fe2000fffe0ff */
[----:B------:R-:W-:Y:S01]  /*41f0*/  @!P4 IADD3 R9, P0, PT, R32, 0x580, RZ ;  /* 0x000005802009c810 */ /* 0x000fe20007f1e0ff */
[----:B------:R-:W-:Y:S05]  /*4200*/  VOTEU.ALL UP1, P4 ;  /* 0x0000000000ff7886 */ /* 0x000fea0002020000 */
[----:B------:R-:W-:Y:S01]  /*4210*/  IMAD.U32 R11, RZ, RZ, UR8 ;  /* 0x00000008ff0b7e24 */ /* 0x000fe2000f8e00ff */
[----:B------:R-:W-:Y:S01]  /*4220*/  UPRMT UR8, UR37, 0x654, UR33 ;  /* 0x0000065425087896 */ /* 0x000fe20008000021 */
[----:B------:R-:W-:Y:S03]  /*4230*/  IMAD.U32 R10, RZ, RZ, UR9 ;  /* 0x00000009ff0a7e24 */ /* 0x000fe6000f8e00ff */
[----:B------:R-:W-:Y:S02]  /*4240*/  @!P4 R2UR UR15, R11 ;  /* 0x000000000b0fc2ca */ /* 0x000fe400000e0000 */
[----:B------:R-:W-:Y:S11]  /*4250*/  @!P4 R2UR UR14, R10 ;  /* 0x000000000a0ec2ca */ /* 0x000ff600000e0000 */
[----:B------:R-:W-:Y:S02]  /*4260*/  @!UPT UIADD3 URZ, UPT, UPT, URZ, URZ, URZ ;  /* 0x000000fffffff290 */ /* 0x000fe4000fffe0ff */
[----:B------:R2:W-:Y:S01]  /*4270*/  @!UP1 UTMALDG.3D [UR32], [UR14], desc[UR10] ;  /* 0x00000a200e0095b4 */ /* 0x0005e20008011000 */
[----:B------:R3:W-:Y:S01]  /*4280*/  @!P4 SYNCS.ARRIVE.TRANS64.RED.A0TR RZ, [UR7+0x70], R0 ;  /* 0x00007000ffffc9a7 */ /* 0x0007e20008300407 */
[----:B------:R-:W-:Y:S01]  /*4290*/  SYNCS.ARRIVE.TRANS64.RED.A1T0 RZ, [UR8], RZ ;  /* 0x000000ffffff79a7 */ /* 0x000fe20008100408 */
[----:B---3--:R-:W-:Y:S01]  /*42a0*/  @!P4 IMAD.X R0, RZ, RZ, R33, P0 ;  /* 0x000000ffff00c224 */ /* 0x008fe200000e0621 */
[----:B------:R-:W3:Y:S02]  /*42b0*/  SYNCS.PHASECHK.TRANS64.TRYWAIT P2, [UR7+0x98], R12 ;  /* 0x0000980cff0075a7 */ /* 0x000ee40008041107 */
[----:B--23--:R-:W-:Y:S05]  /*42c0*/  @!P2 BRA `(.L_x_76) ;  /* 0x000000740084a947 */ /* 0x00cfea0003800000 */
.L_x_163:
        /* <DEDUP_REMOVED lines=8> */
[----:B------:R-:W-:Y:S01]  /*4350*/  @!UP1 UIADD3 UR24, UPT, UPT, UR7, 0x2200, URZ ;  /* 0x0000220007189890 */ /* 0x000fe2000fffe0ff */
[----:B------:R-:W-:Y:S01]  /*4360*/  VOTEU.ALL UP1, P4 ;  /* 0x0000000000ff7886 */ /* 0x000fe20002020000 */
[----:B------:R-:W-:Y:S01]  /*4370*/  UMOV UR27, UR35 ;  /* 0x00000023001b7c82 */ /* 0x000fe20008000000 */
[----:B------:R-:W-:Y:S02]  /*4380*/  UMOV UR28, UR36 ;  /* 0x00000024001c7c82 */ /* 0x000fe40008000000 */
[----:B------:R-:W-:Y:S01]  /*4390*/  IMAD.U32 R11, RZ, RZ, UR8 ;  /* 0x00000008ff0b7e24 */ /* 0x000fe2000f8e00ff */
[----:B------:R-:W-:Y:S01]  /*43a0*/  UPRMT UR8, UR37, 0x654, UR25 ;  /* 0x0000065425087896 */ /* 0x000fe20008000019 */
[----:B------:R-:W-:Y:S02]  /*43b0*/  IMAD.U32 R10, RZ, RZ, UR9 ;  /* 0x00000009ff0a7e24 */ /* 0x000fe4000f8e00ff */
[----:B------:R-:W-:Y:S01]  /*43c0*/  @!P4 IMAD.X R20, RZ, RZ, R33, P0 ;  /* 0x000000ffff14c224 */ /* 0x000fe200000e0621 */
[----:B------:R-:W-:Y:S02]  /*43d0*/  @!P4 R2UR UR15, R11 ;  /* 0x000000000b0fc2ca */ /* 0x000fe400000e0000 */
[----:B------:R-:W-:Y:S11]  /*43e0*/  @!P4 R2UR UR14, R10 ;  /* 0x000000000a0ec2ca */ /* 0x000ff600000e0000 */
[----:B------:R-:W-:Y:S02]  /*43f0*/  @!UPT UIADD3 URZ, UPT, UPT, URZ, URZ, URZ ;  /* 0x000000fffffff290 */ /* 0x000fe4000fffe0ff */
[----:B------:R2:W-:Y:S01]  /*4400*/  @!UP1 UTMALDG.3D [UR24], [UR14], desc[UR10] ;  /* 0x00000a180e0095b4 */ /* 0x0005e20008011000 */
[----:B------:R2:W-:Y:S01]  /*4410*/  @!P4 SYNCS.ARRIVE.TRANS64.RED.A0TR RZ, [UR7+0x78], R0 ;  /* 0x00007800ffffc9a7 */ /* 0x0005e20008300407 */
[----:B------:R-:W-:Y:S01]  /*4420*/  SYNCS.ARRIVE.TRANS64.RED.A1T0 RZ, [UR8], RZ ;  /* 0x000000ffffff79a7 */ /* 0x000fe20008100408 */
[----:B------:R-:W3:Y:S02]  /*4430*/  SYNCS.PHASECHK.TRANS64.TRYWAIT P2, [UR7+0xa0], R12 ;  /* 0x0000a00cff0075a7 */ /* 0x000ee40008041107 */
[----:B--23--:R-:W-:Y:S05]  /*4440*/  @!P2 BRA `(.L_x_77) ;  /* 0x00000074003ca947 */ /* 0x00cfea0003800000 */
.L_x_165:
[----:B------:R-:W2:Y:S01]  /*4450*/  LDC.64 R14, c[0x0][0xb10] ;  /* 0x0002c400ff0e7b82 */ /* 0x000ea20000000a00 */
[----:B------:R-:W-:Y:S01]  /*4460*/  @!P4 R2UR UR8, R20 ;  /* 0x000000001408c2ca */ /* 0x000fe200000e0000 */
[----:B------:R-:W-:Y:S01]  /*4470*/  VOTEU.ALL UP1, P4 ;  /* 0x0000000000ff7886 */ /* 0x000fe20002020000 */
[----:B------:R-:W-:Y:S01]  /*4480*/  @!P4 R2UR UR9, R21 ;  /* 0x000000001509c2ca */ /* 0x000fe200000e0000 */
[----:B------:R-:W-:Y:S01]  /*4490*/  UMOV UR10, 0x0 ;  /* 0x00000000000a7882 */ /* 0x000fe20000000000 */
[----:B------:R-:W-:Y:S03]  /*44a0*/  UMOV UR11, 0x10000000 ;  /* 0x10000000000b7882 */ /* 0x000fe60000000000 */
[----:B------:R-:W3:Y:S01]  /*44b0*/  LDC.64 R10, c[0x0][0xb18] ;  /* 0x0002c600ff0a7b82 */ /* 0x000ee20000000a00 */
[----:B------:R-:W-:Y:S01]  /*44c0*/  @!UP1 UIADD3 UR18, UPT, UPT, UR34, 0x80, URZ ;  /* 0x0000008022129890 */ /* 0x000fe2000fffe0ff */
[----:B------:R-:W-:Y:S01]  /*44d0*/  @P3 SHF.R.U32.HI R28, RZ, 0x10, R25 ;  /* 0x00000010ff1c3819 */ /* 0x000fe20000011619 */
[----:B------:R-:W-:Y:S01]  /*44e0*/  @!UP1 UIADD3 UR16, UPT, UPT, UR7, 0x4200, URZ ;  /* 0x0000420007109890 */ /* 0x000fe2000fffe0ff */
[----:B------:R-:W-:Y:S01]  /*44f0*/  VIADD R30, R30, 0x1 ;  /* 0x000000011e1e7836 */ /* 0x000fe20000000000 */
[----:B------:R-:W-:Y:S03]  /*4500*/  VOTEU.ALL UP1, P4 ;  /* 0x0000000000ff7886 */ /* 0x000fe60002020000 */
[----:B------:R-:W5:Y:S01]  /*4510*/  @!P1 LDC R0, c[0x0][0xb20] ;  /* 0x0002c800ff009b82 */ /* 0x000f620000000800 */
[----:B------:R-:W-:Y:S01]  /*4520*/  UMOV UR19, UR35 ;  /* 0x0000002300137c82 */ /* 0x000fe20008000000 */
[----:B------:R-:W-:Y:S01]  /*4530*/  IMAD.U32 R21, RZ, RZ, UR8 ;  /* 0x00000008ff157e24 */ /* 0x000fe2000f8e00ff */
[----:B------:R-:W-:Y:S05]  /*4540*/  UMOV UR20, UR36 ;  /* 0x0000002400147c82 */ /* 0x000fea0008000000 */
[----:B-1----:R-:W1:Y:S01]  /*4550*/  @!P1 LDC R3, c[0x0][0xb0c] ;  /* 0x0002c300ff039b82 */ /* 0x002e620000000800 */
[----:B------:R-:W-:Y:S01]  /*4560*/  IMAD.U32 R20, RZ, RZ, UR9 ;  /* 0x00000009ff147e24 */ /* 0x000fe2000f8e00ff */
[----:B------:R-:W-:Y:S01]  /*4570*/  UPRMT UR8, UR37, 0x654, UR17 ;  /* 0x0000065425087896 */ /* 0x000fe20008000011 */
[----:B------:R-:W-:Y:S03]  /*4580*/  @!P4 R2UR UR15, R21 ;  /* 0x00000000150fc2ca */ /* 0x000fe600000e0000 */
[----:B------:R-:W-:Y:S01]  /*4590*/  @!P4 R2UR UR14, R20 ;  /* 0x00000000140ec2ca */ /* 0x000fe200000e0000 */
[----:B------:R-:W-:Y:S11]  /*45a0*/  @!P4 IMAD.MOV.U32 R20, RZ, RZ, 0x2000 ;  /* 0x00002000ff14c424 */ /* 0x000ff600078e00ff */
[----:B------:R-:W-:Y:S01]  /*45b0*/  @!UPT UIADD3 URZ, UPT, UPT, URZ, URZ, URZ ;  /* 0x000000fffffff290 */ /* 0x000fe2000fffe0ff */
[----:B------:R1:W-:Y:S01]  /*45c0*/  @!UP1 UTMALDG.3D [UR16], [UR14], desc[UR10] ;  /* 0x00000a100e0095b4 */ /* 0x0003e20008011000 */
[----:B------:R1:W-:Y:S02]  /*45d0*/  @!P4 SYNCS.ARRIVE.TRANS64.RED.A0TR RZ, [UR7+0x80], R20 ;  /* 0x00008014ffffc9a7 */ /* 0x0003e40008300407 */
[----:B-1----:R-:W-:Y:S01]  /*45e0*/  @!P1 ISETP.NE.AND P2, PT, R3, 0x1, PT ;  /* 0x000000010300980c */ /* 0x002fe20003f45270 */
[C---:B--2---:R-:W-:Y:S01]  /*45f0*/  @!P1 IMAD.HI.U32 R14, R13.reuse, R14, RZ ;  /* 0x0000000e0d0e9227 */ /* 0x044fe200078e00ff */
[----:B---3--:R-:W-:Y:S03]  /*4600*/  @!P1 ISETP.NE.AND P0, PT, R10, 0x1, PT ;  /* 0x000000010a00980c */ /* 0x008fe60003f05270 */
[C---:B------:R-:W-:Y:S01]  /*4610*/  @!P1 IMAD.HI.U32 R11, R8.reuse, R11, RZ ;  /* 0x0000000b080b9227 */ /* 0x040fe200078e00ff */
[----:B------:R-:W-:Y:S04]  /*4620*/  @!P1 SHF.R.U32.HI R14, RZ, R15, R14 ;  /* 0x0000000fff0e9219 */ /* 0x000fe8000001160e */
[----:B-----5:R-:W-:Y:S01]  /*4630*/  @!P1 SHF.R.U32.HI R9, RZ, R0, R11 ;  /* 0x00000000ff099219 */ /* 0x020fe2000001160b */
[----:B------:R-:W-:Y:S01]  /*4640*/  SYNCS.ARRIVE.TRANS64.RED.A1T0 RZ, [UR8], RZ ;  /* 0x000000ffffff79a7 */ /* 0x000fe20008100408 */
[----:B------:R-:W-:Y:S02]  /*4650*/  @!P1 SEL R14, R13, R14, !P2 ;  /* 0x0000000e0d0e9207 */ /* 0x000fe40005000000 */
[----:B------:R-:W-:Y:S01]  /*4660*/  @!P1 SEL R9, R8, R9, !P0 ;  /* 0x0000000908099207 */ /* 0x000fe20004000000 */
[----:B------:R-:W1:Y:S04]  /*4670*/  SYNCS.PHASECHK.TRANS64.TRYWAIT P5, [UR7+0xa8], R12 ;  /* 0x0000a80cff0075a7 */ /* 0x000e6800080a1107 */
[----:B------:R-:W-:Y:S02]  /*4680*/  @!P1 IMAD.IADD R0, R9, 0x1, -R14 ;  /* 0x0000000109009824 */ /* 0x000fe400078e0a0e */
[----:B------:R-:W-:Y:S02]  /*4690*/  @!P1 IMAD.IADD R9, R14, 0x1, -R9 ;  /* 0x000000010e099824 */ /* 0x000fe400078e0a09 */
[----:B------:R-:W-:Y:S02]  /*46a0*/  @!P1 IMAD R13, R0, R3, R13 ;  /* 0x00000003000d9224 */ /* 0x000fe400078e020d */
[----:B------:R-:W-:Y:S01]  /*46b0*/  @!P1 IMAD R8, R9, R10, R8 ;  /* 0x0000000a09089224 */ /* 0x000fe200078e0208 */
[----:B-1----:R-:W-:Y:S06]  /*46c0*/  @!P5 BRA `(.L_x_78) ;  /* 0x0000007000b4d947 */ /* 0x002fec0003800000 */
.L_x_167:
[----:B-1----:R-:W-:Y:S01]  /*46d0*/  @!P4 IADD3 R3, P0, PT, R32, 0x580, RZ ;  /* 0x000005802003c810 */ /* 0x002fe20007f1e0ff */
[----:B------:R-:W-:Y:S01]  /*46e0*/  VOTEU.ALL UP1, P4 ;  /* 0x0000000000ff7886 */ /* 0x000fe20002020000 */
[----:B------:R-:W-:Y:S01]  /*46f0*/  UMOV UR18, 0x0 ;  /* 0x0000000000127882 */ /* 0x000fe20000000000 */
[----:B------:R-:W-:Y:S01]  /*4700*/  UMOV UR19, 0x10000000 ;  /* 0x1000000000137882 */ /* 0x000fe20000000000 */
[----:B------:R-:W-:Y:S01]  /*4710*/  @!P4 R2UR UR9, R3 ;  /* 0x000000000309c2ca */ /* 0x000fe200000e0000 */
[----:B------:R-:W-:Y:S01]  /*4720*/  @!P4 IMAD.X R0, RZ, RZ, R33, P0 ;  /* 0x000000ffff00c224 */ /* 0x000fe200000e0621 */
[----:B------:R-:W-:Y:S01]  /*4730*/  @!UP1 UIADD3 UR10, UPT, UPT, UR34, 0xc0, URZ ;  /* 0x000000c0220a9890 */ /* 0x000fe2000fffe0ff */
[----:B------:R-:W-:Y:S01]  /*4740*/  ISETP.NE.AND P0, PT, R30, 0x2, PT ;  /* 0x000000021e00780c */ /* 0x000fe20003f05270 */
[----:B------:R-:W-:Y:S01]  /*4750*/  UMOV UR11, UR35 ;  /* 0x00000023000b7c82 */ /* 0x000fe20008000000 */
[----:B------:R-:W-:Y:S01]  /*4760*/  UMOV UR12, UR36 ;  /* 0x00000024000c7c82 */ /* 0x000fe20008000000 */
[----:B------:R-:W-:Y:S01]  /*4770*/  @!P4 R2UR UR8, R0 ;  /* 0x000000000008c2ca */ /* 0x000fe200000e0000 */
[----:B------:R-:W-:Y:S01]  /*4780*/  IMAD.IADD R20, R8, 0x1, R147 ;  /* 0x0000000108147824 */ /* 0x000fe200078e0293 */
[----:B------:R-:W-:Y:S01]  /*4790*/  @P3 R2UR UR36, R28 ;  /* 0x000000001c2432ca */ /* 0x000fe200000e0000 */
[----:B------:R-:W-:Y:S01]  /*47a0*/  IMAD.IADD R21, R13, 0x1, R170 ;  /* 0x000000010d157824 */ /* 0x000fe200078e02aa */
[----:B------:R-:W-:Y:S02]  /*47b0*/  SEL R0, RZ, 0x1, P0 ;  /* 0x00000001ff007807 */ /* 0x000fe40000000000 */
[----:B------:R-:W-:Y:S01]  /*47c0*/  LOP3.LUT R31, R31, 0x1, RZ, 0x3c, !PT ;  /* 0x000000011f1f7812 */ /* 0x000fe200078e3cff */
[----:B------:R-:W-:Y:S01]  /*47d0*/  IMAD.U32 R10, RZ, RZ, UR9 ;  /* 0x00000009ff0a7e24 */ /* 0x000fe2000f8e00ff */
[----:B------:R-:W-:Y:S01]  /*47e0*/  @!UP1 UIADD3 UR9, UPT, UPT, UR7, 0x88, URZ ;  /* 0x0000008807099890 */ /* 0x000fe2000fffe0ff */
[----:B------:R-:W-:Y:S02]  /*47f0*/  LOP3.LUT R29, R29, R0, RZ, 0x3c, !PT ;  /* 0x000000001d1d7212 */ /* 0x000fe400078e3cff */
[----:B------:R-:W-:Y:S02]  /*4800*/  SEL R30, R30, RZ, P0 ;  /* 0x000000ff1e1e7207 */ /* 0x000fe40000000000 */
[----:B------:R-:W-:Y:S01]  /*4810*/  IMAD.U32 R11, RZ, RZ, UR8 ;  /* 0x00000008ff0b7e24 */ /* 0x000fe2000f8e00ff */
[----:B------:R-:W-:Y:S01]  /*4820*/  @!P4 R2UR UR14, R10 ;  /* 0x000000000a0ec2ca */ /* 0x000fe200000e0000 */
[----:B------:R-:W-:Y:S01]  /*4830*/  @!UP1 UIADD3 UR8, UPT, UPT, UR7, 0x6200, URZ ;  /* 0x0000620007089890 */ /* 0x000fe2000fffe0ff */
[----:B------:R-:W-:Y:S02]  /*4840*/  VOTEU.ALL UP1, P4 ;  /* 0x0000000000ff7886 */ /* 0x000fe40002020000 */
[----:B------:R-:W-:Y:S11]  /*4850*/  @!P4 R2UR UR15, R11 ;  /* 0x000000000b0fc2ca */ /* 0x000ff600000e0000 */
[----:B------:R-:W-:Y:S02]  /*4860*/  @!UPT UIADD3 URZ, UPT, UPT, URZ, URZ, URZ ;  /* 0x000000fffffff290 */ /* 0x000fe4000fffe0ff */
[----:B------:R2:W-:Y:S01]  /*4870*/  @!UP1 UTMALDG.3D [UR8], [UR14], desc[UR18] ;  /* 0x000012080e0095b4 */ /* 0x0005e20008011000 */
[----:B------:R2:W-:Y:S01]  /*4880*/  @!P4 SYNCS.ARRIVE.TRANS64.RED.A0TR RZ, [UR7+0x88], R23 ;  /* 0x00008817ffffc9a7 */ /* 0x0005e20008300407 */
[----:B------:R-:W-:Y:S01]  /*4890*/  UPLOP3.LUT UP1, UPT, UPT, UPT, UPT, 0x80, 0x8 ;  /* 0x000000000008789c */ /* 0x000fe20003f2f070 */
[----:B------:R-:W-:Y:S01]  /*48a0*/  SYNCS.ARRIVE.TRANS64.RED.A1T0 RZ, [UR13], RZ ;  /* 0x000000ffffff79a7 */ /* 0x000fe2000810040d */
[----:B------:R-:W-:Y:S09]  /*48b0*/  @P3 BRA `(.L_x_79) ;  /* 0xfffffff000943947 */ /* 0x000ff2000383ffff */
[----:B------:R-:W-:-:S04]  /*48c0*/  SHF.L.U32 R3, R31, 0x1f, RZ ;  /* 0x0000001f1f037819 */ /* 0x000fc800000006ff */
[----:B------:R-:W1:Y:S02]  /*48d0*/  SYNCS.PHASECHK.TRANS64.TRYWAIT P0, [UR7+0x90], R3 ;  /* 0x00009003ff0075a7 */ /* 0x000e640008001107 */
[----:B-1----:R-:W-:Y:S05]  /*48e0*/  @!P0 BRA `(.L_x_80) ;  /* 0x0000007000448947 */ /* 0x002fea0003800000 */
.L_x_169:
[----:B------:R-:W3:Y:S02]  /*48f0*/  SYNCS.PHASECHK.TRANS64.TRYWAIT P0, [UR7+0x98], R3 ;  /* 0x00009803ff0075a7 */ /* 0x000ee40008001107 */
[----:B---3--:R-:W-:Y:S05]  /*4900*/  @!P0 BRA `(.L_x_81) ;  /* 0x0000007000548947 */ /* 0x008fea0003800000 */
.L_x_171:
[----:B------:R-:W3:Y:S02]  /*4910*/  SYNCS.PHASECHK.TRANS64.TRYWAIT P0, [UR7+0xa0], R3 ;  /* 0x0000a003ff0075a7 */ /* 0x000ee40008001107 */
[----:B---3--:R-:W-:Y:S05]  /*4920*/  @!P0 BRA `(.L_x_82) ;  /* 0x0000007000648947 */ /* 0x008fea0003800000 */
.L_x_173:
[----:B-1----:R-:W-:-:S07]  /*4930*/  MOV R0, UR7 ;  /* 0x0000000700007c02 */ /* 0x002fce0008000f00 */
.L_x_83:
[----:B-1----:R-:W-:-:S04]  /*4940*/  SHF.L.U32 R3, R31, 0x1f, RZ ;  /* 0x0000001f1f037819 */ /* 0x002fc800000006ff */
[----:B------:R1:W3:Y:S03]  /*4950*/  SYNCS.PHASECHK.TRANS64.TRYWAIT P0, [R0+URZ+0xa8], R3 ;  /* 0x0000a803000075a7 */ /* 0x0002e600080011ff */
[----:B---3--:R-:W-:Y:S05]  /*4960*/  @!P0 NANOSLEEP.SYNCS 0x989680 ;  /* 0x009896800000895d */ /* 0x008fea0003900000 */
[----:B------:R-:W3:Y:S02]  /*4970*/  @!P0 SYNCS.PHASECHK.TRANS64 P0, [R0+URZ+0xa8], R3 ;  /* 0x0000a803000085a7 */ /* 0x000ee400080010ff */
[----:B--23--:R-:W-:Y:S05]  /*4980*/  @P0 EXIT ;  /* 0x000000000000094d */ /* 0x00cfea0003800000 */
[----:B------:R-:W-:Y:S05]  /*4990*/  BRA `(.L_x_83) ;  /* 0xfffffffc00e87947 */ /* 0x000fea000383ffff */
.L_x_68:
[----:B------:R-:W-:-:S06]  /*49a0*/  UISETP.GE.AND UP1, UPT, UR8, 0x4, UPT ;  /* 0x000000040800788c */ /* 0x000fcc000bf26270 */
[----:B------:R-:W-:-:S13]  /*49b0*/  PLOP3.LUT P0, PT, PT, PT, UP1, 0x80, 0x8 ;  /* 0x000000000008781c */ /* 0x000fda0003f0f018 */
[----:B------:R-:W-:Y:S05]  /*49c0*/  @!P0 EXIT ;  /* 0x000000000000894d */ /* 0x000fea0003800000 */
[----:B------:R-:W-:Y:S01]  /*49d0*/  BAR.SYNC.DEFER_BLOCKING 0x6, 0xa0 ;  /* 0x0182800000007b1d */ /* 0x000fe20000010000 */
[C---:B------:R-:W-:Y:S01]  /*49e0*/  IMAD.SHL.U32 R3, R185.reuse, 0x40, RZ ;  /* 0x00000040b9037824 */ /* 0x040fe200078e00ff */
[C---:B------:R-:W-:Y:S01]  /*49f0*/  LOP3.LUT R189, R185.reuse, 0x60, RZ, 0xc0, !PT ;  /* 0x00000060b9bd7812 */ /* 0x040fe200078ec0ff */
[C---:B------:R-:W-:Y:S01]  /*4a00*/  IMAD.SHL.U32 R172, R185.reuse, 0x8, RZ ;  /* 0x00000008b9ac7824 */ /* 0x040fe200078e00ff */
[C---:B------:R-:W-:Y:S01]  /*4a10*/  LOP3.LUT R187, R185.reuse, 0x2, RZ, 0xc0, !PT ;  /* 0x00000002b9bb7812 */ /* 0x040fe200078ec0ff */
[----:B------:R-:W-:Y:S01]  /*4a20*/  IMAD.U32 R79, R185, 0x10000, RZ ;  /* 0x00010000b94f7824 */ /* 0x000fe200078e00ff */
[----:B------:R-:W-:Y:S02]  /*4a30*/  UMOV UR49, 0x400 ;  /* 0x0000040000317882 */ /* 0x000fe40000000000 */
[----:B------:R-:W1:Y:S01]  /*4a40*/  LDC R177, c[0x0][0x370] ;  /* 0x0000dc00ffb17b82 */ /* 0x000e620000000800 */
[----:B------:R-:W-:Y:S01]  /*4a50*/  ULEA UR49, UR37, UR49, 0x18 ;  /* 0x0000003125317291 */ /* 0x000fe2000f8ec0ff */
[----:B------:R-:W-:Y:S01]  /*4a60*/  LOP3.LUT R5, R3, 0x180, RZ, 0xc0, !PT ;  /* 0x0000018003057812 */ /* 0x000fe200078ec0ff */
[----:B------:R-:W-:Y:S01]  /*4a70*/  HFMA2 R191, -RZ, RZ, 0, 0 ;  /* 0x00000000ffbf7431 */ /* 0x000fe200000001ff */
[----:B------:R-:W-:Y:S01]  /*4a80*/  LOP3.LUT R79, R79, 0x600000, RZ, 0xc0, !PT ;  /* 0x006000004f4f7812 */ /* 0x000fe200078ec0ff */
[----:B------:R-:W-:Y:S01]  /*4a90*/  UIADD3 UR4, UPT, UPT, UR49, 0x8200, URZ ;  /* 0x0000820031047890 */ /* 0x000fe2000fffe0ff */
[----:B------:R-:W-:Y:S01]  /*4aa0*/  LOP3.LUT R172, R5, 0x30, R172, 0xf8, !PT ;  /* 0x0000003005ac7812 */ /* 0x000fe200078ef8ac */
[----:B------:R-:W-:Y:S01]  /*4ab0*/  IMAD.MOV.U32 R76, RZ, RZ, RZ ;  /* 0x000000ffff4c7224 */ /* 0x000fe200078e00ff */
[----:B------:R-:W2:Y:S01]  /*4ac0*/  LDC R74, c[0x0][0xb0c] ;  /* 0x0002c300ff4a7b82 */ /* 0x000ea20000000800 */
[----:B------:R-:W-:-:S02]  /*4ad0*/  LOP3.LUT R185, R185, 0x4, RZ, 0xc0, !PT ;  /* 0x00000004b9b97812 */ /* 0x000fc400078ec0ff */
[----:B------:R-:W-:Y:S02]  /*4ae0*/  CS2R R182, SRZ ;  /* 0x0000000000b67805 */ /* 0x000fe4000001ff00 */
[----:B------:R-:W-:Y:S02]  /*4af0*/  LOP3.LUT R172, R172, 0x1e40, R3, 0xf8, !PT ;  /* 0x00001e40acac7812 */ /* 0x000fe400078ef803 */
[----:B------:R-:W-:Y:S02]  /*4b00*/  CS2R R180, SRZ ;  /* 0x0000000000b47805 */ /* 0x000fe4000001ff00 */
[----:B------:R-:W-:Y:S01]  /*4b10*/  IADD3 R184, PT, PT, -R185, 0x2, RZ ;  /* 0x00000002b9b87810 */ /* 0x000fe20007ffe1ff */
[----:B------:R-:W-:Y:S01]  /*4b20*/  IMAD.MOV R176, RZ, RZ, -R187 ;  /* 0x000000ffffb07224 */ /* 0x000fe200078e0abb */
[----:B------:R-:W-:Y:S01]  /*4b30*/  MOV R188, UR4 ;  /* 0x0000000400bc7c02 */ /* 0x000fe20008000f00 */
[----:B------:R-:W4:Y:S01]  /*4b40*/  LDC R174, c[0x0][0xb20] ;  /* 0x0002c800ffae7b82 */ /* 0x000f220000000800 */
[----:B------:R-:W3:Y:S01]  /*4b50*/  LDS R0, [UR49+0x150] ;  /* 0x00015031ff007984 */ /* 0x000ee20008000800 */
[----:B------:R-:W-:Y:S01]  /*4b60*/  VIADD R186, R172, UR49 ;  /* 0x00000031acba7c36 */ /* 0x000fe20008000000 */
[----:B------:R-:W1:Y:S01]  /*4b70*/  LDCU.64 UR52, c[0x0][0x348] ;  /* 0x00006900ff3477ac */ /* 0x000e620008000a00 */
[----:B------:R-:W-:-:S02]  /*4b80*/  IMAD.MOV R175, RZ, RZ, -R185 ;  /* 0x000000ffffaf7224 */ /* 0x000fc400078e0ab9 */
[----:B------:R-:W-:Y:S01]  /*4b90*/  VIADD R186, R186, 0x200 ;  /* 0x00000200baba7836 */ /* 0x000fe20000000000 */
[----:B------:R-:W1:Y:S01]  /*4ba0*/  LDCU.64 UR38, c[0x0][0x888] ;  /* 0x00011100ff2677ac */ /* 0x000e620008000a00 */
[----:B------:R-:W1:Y:S01]  /*4bb0*/  LDC R73, c[0x0][0xb30] ;  /* 0x0002cc00ff497b82 */ /* 0x000e620000000800 */
[----:B------:R-:W1:Y:S01]  /*4bc0*/  LDCU.64 UR44, c[0x0][0x890] ;  /* 0x00011200ff2c77ac */ /* 0x000e620008000a00 */
[----:B------:R-:W-:-:S06]  /*4bd0*/  UIADD3 UR48, UPT, UPT, UR49, 0x200, URZ ;  /* 0x0000020031307890 */ /* 0x000fcc000fffe0ff */
[----:B------:R-:W1:Y:S08]  /*4be0*/  LDC.64 R168, c[0x0][0xb10] ;  /* 0x0002c400ffa87b82 */ /* 0x000e700000000a00 */
[----:B------:R-:W1:Y:S08]  /*4bf0*/  LDC.64 R70, c[0x0][0xb18] ;  /* 0x0002c600ff467b82 */ /* 0x000e700000000a00 */
[----:B------:R-:W1:Y:S08]  /*4c00*/  LDC.64 R68, c[0x0][0xb28] ;  /* 0x0002ca00ff447b82 */ /* 0x000e700000000a00 */
[----:B------:R-:W1:Y:S01]  /*4c10*/  LDC.64 R166, c[0x0][0x8b0] ;  /* 0x00022c00ffa67b82 */ /* 0x000e620000000a00 */
[----:B---3--:R-:W-:-:S07]  /*4c20*/  IMAD.IADD R79, R0, 0x1, R79 ;  /* 0x00000001004f7824 */ /* 0x008fce00078e024f */
[----:B------:R-:W3:Y:S08]  /*4c30*/  LDC.64 R164, c[0x0][0x8a8] ;  /* 0x00022a00ffa47b82 */ /* 0x000ef00000000a00 */
[----:B--2-4-:R-:W1:Y:S02]  /*4c40*/  LDC R178, c[0x0][0x374] ;  /* 0x0000dd00ffb27b82 */ /* 0x014e640000000800 */
.L_x_128:
[C---:B------:R-:W-:Y:S02]  /*4c50*/  LEA R0, R191.reuse, UR49, 0x3 ;  /* 0x00000031bf007c11 */ /* 0x040fe4000f8e18ff */
[----:B------:R-:W-:Y:S02]  /*4c60*/  SHF.L.U32 R3, R182, 0x1f, RZ ;  /* 0x0000001fb6037819 */ /* 0x000fe400000006ff */
[----:B------:R-:W-:Y:S02]  /*4c70*/  LEA R16, R191, UR49, 0x4 ;  /* 0x00000031bf107c11 */ /* 0x000fe4000f8e20ff */
[----:B------:R-:W2:Y:S02]  /*4c80*/  SYNCS.PHASECHK.TRANS64.TRYWAIT P0, [R0+URZ+0xc0], R3 ;  /* 0x0000c003000075a7 */ /* 0x000ea400080011ff */
[----:B-12---:R-:W-:Y:S05]  /*4c90*/  @!P0 BRA `(.L_x_84) ;  /* 0x0000006c00a08947 */ /* 0x006fea0003800000 */
.L_x_174:
[----:B------:R-:W4:Y:S01]  /*4ca0*/  LDC.64 R12, c[0x0][0xb10] ;  /* 0x0002c400ff0c7b82 */ /* 0x000f220000000a00 */
[----:B------:R-:W3:Y:S01]  /*4cb0*/  LDS.128 R16, [R16+0x130] ;  /* 0x0001300010107984 */ /* 0x000ee20000000c00 */
[----:B-1----:R-:W-:Y:S01]  /*4cc0*/  ISETP.NE.AND P1, PT, R73, 0x1, PT ;  /* 0x000000014900780c */ /* 0x002fe20003f25270 */
[----:B--2---:R-:W-:Y:S01]  /*4cd0*/  VIADD R0, R0, 0xd0 ;  /* 0x000000d000007836 */ /* 0x004fe20000000000 */
[----:B------:R-:W-:Y:S04]  /*4ce0*/  ISETP.GE.AND P0, PT, R72, 0x1, PT ;  /* 0x000000014800780c */ /* 0x000fe80003f06270 */
[----:B------:R-:W1:Y:S01]  /*4cf0*/  LDC.64 R10, c[0x0][0xb18] ;  /* 0x0002c600ff0a7b82 */ /* 0x000e620000000a00 */
[----:B------:R-:W-:Y:S01]  /*4d00*/  PRMT R0, RZ, 0x654, R0 ;  /* 0x00000654ff007816 */ /* 0x000fe20000000000 */
[----:B------:R-:W-:Y:S01]  /*4d10*/  @!PT LDS RZ, [RZ] ;  /* 0x00000000fffff984 */ /* 0x000fe20000000800 */
[----:B------:R-:W-:Y:S01]  /*4d20*/  @!PT LDS RZ, [RZ] ;  /* 0x00000000fffff984 */ /* 0x000fe20000000800 */
[----:B------:R-:W-:Y:S01]  /*4d30*/  @!PT LDS RZ, [RZ] ;  /* 0x00000000fffff984 */ /* 0x000fe20000000800 */
[----:B------:R-:W-:Y:S01]  /*4d40*/  @!PT LDS RZ, [RZ] ;  /* 0x00000000fffff984 */ /* 0x000fe20000000800 */
[----:B------:R2:W-:Y:S06]  /*4d50*/  MEMBAR.ALL.CTA ;  /* 0x0000000000007992 */ /* 0x0005ec0000008000 */
[----:B--2---:R-:W2:Y:S01]  /*4d60*/  FENCE.VIEW.ASYNC.S ;  /* 0x00000000000073c6 */ /* 0x004ea20000000000 */
[----:B------:R-:W1:Y:S08]  /*4d70*/  @!P1 LDC R14, c[0x0][0xb20] ;  /* 0x0002c800ff0e9b82 */ /* 0x000e700000000800 */
[----:B------:R-:W1:Y:S01]  /*4d80*/  @!P1 LDC R9, c[0x0][0xb0c] ;  /* 0x0002c300ff099b82 */ /* 0x000e620000000800 */
[----:B--2---:R2:W-:Y:S01]  /*4d90*/  SYNCS.ARRIVE.TRANS64.RED.A1T0 RZ, [R0+URZ], RZ ;  /* 0x000000ff00ff79a7 */ /* 0x0045e200081004ff */
[----:B---3--:R-:W-:Y:S04]  /*4da0*/  LOP3.LUT P4, RZ, R18, 0x1, RZ, 0xc0, !PT ;  /* 0x0000000112ff7812 */ /* 0x008fe8000788c0ff */
[----:B------:R-:W-:Y:S09]  /*4db0*/  P2R R190, PR, RZ, 0x10 ;  /* 0x00000010ffbe7803 */ /* 0x000ff20000000000 */
[----:B------:R-:W-:Y:S02]  /*4dc0*/  @P4 MOV R77, R16 ;  /* 0x00000010004d4202 */ /* 0x000fe40000000f00 */
[----:B------:R-:W-:Y:S01]  /*4dd0*/  @P4 LOP3.LUT R75, R17, 0xffff, RZ, 0xc0, !PT ;  /* 0x0000ffff114b4812 */ /* 0x000fe200078ec0ff */
[----:B--2-4-:R-:W-:Y:S06]  /*4de0*/  @!P0 BRA `(.L_x_85) ;  /* 0x0000000000a48947 */ /* 0x014fec0003800000 */
[----:B------:R-:W-:Y:S01]  /*4df0*/  IMAD.HI.U32 R23, R178, R71, RZ ;  /* 0x00000047b2177227 */ /* 0x000fe200078e00ff */
[----:B------:R-:W-:Y:S02]  /*4e00*/  ISETP.NE.AND P0, PT, R70, 0x1, PT ;  /* 0x000000014600780c */ /* 0x000fe40003f05270 */
[----:B------:R-:W-:Y:S01]  /*4e10*/  ISETP.NE.AND P2, PT, R72, 0x1, PT ;  /* 0x000000014800780c */ /* 0x000fe20003f45270 */
[----:B------:R-:W-:Y:S01]  /*4e20*/  IMAD.HI.U32 R22, R177, R168, RZ ;  /* 0x000000a8b1167227 */ /* 0x000fe200078e00ff */
[----:B------:R-:W-:Y:S02]  /*4e30*/  SHF.R.U32.HI R23, RZ, R174, R23 ;  /* 0x000000aeff177219 */ /* 0x000fe40000011617 */
[----:B------:R-:W-:Y:S01]  /*4e40*/  ISETP.NE.AND P3, PT, R74, 0x1, PT ;  /* 0x000000014a00780c */ /* 0x000fe20003f65270 */
[----:B------:R-:W-:Y:S01]  /*4e50*/  IMAD.HI.U32 R26, R77, R168, RZ ;  /* 0x000000a84d1a7227 */ /* 0x000fe200078e00ff */
[----:B------:R-:W-:Y:S02]  /*4e60*/  SHF.R.U32.HI R22, RZ, R169, R22 ;  /* 0x000000a9ff167219 */ /* 0x000fe40000011616 */
[----:B------:R-:W-:Y:S01]  /*4e70*/  SEL R3, R178, R23, !P0 ;  /* 0x00000017b2037207 */ /* 0x000fe20004000000 */
[----:B------:R-:W-:Y:S01]  /*4e80*/  IMAD.HI.U32 R23, R75, R71, RZ ;  /* 0x000000474b177227 */ /* 0x000fe200078e00ff */
[----:B------:R-:W-:Y:S02]  /*4e90*/  SEL R7, R177, R22, !P3 ;  /* 0x00000016b1077207 */ /* 0x000fe40005800000 */
[----:B------:R-:W-:Y:S01]  /*4ea0*/  SHF.R.U32.HI R26, RZ, R169, R26 ;  /* 0x000000a9ff1a7219 */ /* 0x000fe2000001161a */
[-C--:B------:R-:W-:Y:S04]  /*4eb0*/  IMAD.HI.U32 R22, R3, R68.reuse, RZ ;  /* 0x0000004403167227 */ /* 0x080fe800078e00ff */
[----:B------:R-:W-:Y:S01]  /*4ec0*/  IMAD.HI.U32 R24, R7, R68, RZ ;  /* 0x0000004407187227 */ /* 0x000fe200078e00ff */
[-C--:B------:R-:W-:Y:S02]  /*4ed0*/  @P2 SHF.R.U32.HI R3, RZ, R69.reuse, R22 ;  /* 0x00000045ff032219 */ /* 0x080fe40000011616 */
[----:B------:R-:W-:Y:S02]  /*4ee0*/  SHF.R.U32.HI R22, RZ, R174, R23 ;  /* 0x000000aeff167219 */ /* 0x000fe40000011617 */
[----:B------:R-:W-:Y:S01]  /*4ef0*/  @P2 SHF.R.U32.HI R7, RZ, R69, R24 ;  /* 0x00000045ff072219 */ /* 0x000fe20000011618 */
[C---:B------:R-:W-:Y:S01]  /*4f00*/  IMAD R2, R72.reuse, R3, RZ ;  /* 0x0000000348027224 */ /* 0x040fe200078e02ff */
[----:B------:R-:W-:Y:S02]  /*4f10*/  SEL R5, R75, R22, !P0 ;  /* 0x000000164b057207 */ /* 0x000fe40004000000 */
[----:B------:R-:W-:Y:S01]  /*4f20*/  SEL R3, R77, R26, !P3 ;  /* 0x0000001a4d037207 */ /* 0x000fe20005800000 */
[----:B------:R-:W-:Y:S01]  /*4f30*/  IMAD R4, R72, R7, RZ ;  /* 0x0000000748047224 */ /* 0x000fe200078e02ff */
[C---:B------:R-:W-:Y:S01]  /*4f40*/  ISETP.GE.AND P0, PT, R5.reuse, R2, PT ;  /* 0x000000020500720c */ /* 0x040fe20003f06270 */
[----:B------:R-:W-:Y:S03]  /*4f50*/  IMAD.HI.U32 R6, R5, R68, RZ ;  /* 0x0000004405067227 */ /* 0x000fe600078e00ff */
[----:B------:R-:W-:Y:S01]  /*4f60*/  ISETP.GE.OR P0, PT, R3, R4, P0 ;  /* 0x000000040300720c */ /* 0x000fe20000706670 */
[----:B------:R-:W-:Y:S01]  /*4f70*/  IMAD.MOV R4, RZ, RZ, -R3 ;  /* 0x000000ffff047224 */ /* 0x000fe200078e0a03 */
[-C--:B------:R-:W-:Y:S03]  /*4f80*/  SHF.R.U32.HI R6, RZ, R69.reuse, R6 ;  /* 0x00000045ff067219 */ /* 0x080fe60000011606 */
[----:B------:R-:W-:Y:S01]  /*4f90*/  IMAD R77, R74, R4, R77 ;  /* 0x000000044a4d7224 */ /* 0x000fe200078e024d */
[----:B------:R-:W-:Y:S05]  /*4fa0*/  SEL R15, R5, R6, !P2 ;  /* 0x00000006050f7207 */ /* 0x000fea0005000000 */
[----:B------:R-:W-:Y:S02]  /*4fb0*/  IMAD.MOV R6, RZ, RZ, -R15 ;  /* 0x000000ffff067224 */ /* 0x000fe400078e0a0f */
[C---:B------:R-:W-:Y:S04]  /*4fc0*/  @!P0 IMAD.HI.U32 R2, R3.reuse, R68, RZ ;  /* 0x0000004403028227 */ /* 0x040fe800078e00ff */
[----:B------:R-:W-:Y:S01]  /*4fd0*/  IMAD R6, R72, R6, R5 ;  /* 0x0000000648067224 */ /* 0x000fe200078e0205 */
[----:B------:R-:W-:Y:S04]  /*4fe0*/  @!P0 SHF.R.U32.HI R2, RZ, R69, R2 ;  /* 0x00000045ff028219 */ /* 0x000fe80000011602 */
[----:B------:R-:W-:Y:S02]  /*4ff0*/  @!P0 SEL R0, R3, R2, !P2 ;  /* 0x0000000203008207 */ /* 0x000fe40005000000 */
[----:B------:R-:W-:Y:S02]  /*5000*/  IADD3 R2, PT, PT, -R5, RZ, RZ ;  /* 0x000000ff05027210 */ /* 0x000fe40007ffe1ff */
[----:B------:R-:W-:Y:S01]  /*5010*/  @!P0 IADD3 R8, PT, PT, R15, -R0, RZ ;  /* 0x800000000f088210 */ /* 0x000fe20007ffe0ff */
[----:B------:R-:W-:Y:S02]  /*5020*/  @!P0 IMAD R0, R7, R6, R0 ;  /* 0x0000000607008224 */ /* 0x000fe400078e0200 */
[----:B------:R-:W-:Y:S02]  /*5030*/  IMAD R75, R70, R2, R75 ;  /* 0x00000002464b7224 */ /* 0x000fe400078e024b */
[----:B------:R-:W-:Y:S02]  /*5040*/  @!P0 IMAD R5, R8, R72, R3 ;  /* 0x0000004808058224 */ /* 0x000fe400078e0203 */
[----:B------:R-:W-:Y:S04]  /*5050*/  @!P0 IMAD.MOV.U32 R3, RZ, RZ, R0 ;  /* 0x000000ffff038224 */ /* 0x000fe800078e0000 */
[----:B------:R-:W-:Y:S02]  /*5060*/  IMAD R77, R3, R74, R77 ;  /* 0x0000004a034d7224 */ /* 0x000fe400078e024d */
[----:B------:R-:W-:Y:S07]  /*5070*/  IMAD R75, R5, R70, R75 ;  /* 0x00000046054b7224 */ /* 0x000fee00078e024b */
.L_x_85:
[----:B-1----:R-:W-:Y:S01]  /*5080*/  @!P1 ISETP.NE.AND P0, PT, R10, 0x1, PT ;  /* 0x000000010a00980c */ /* 0x002fe20003f05270 */
[----:B------:R-:W-:Y:S01]  /*5090*/  @!P1 IMAD.HI.U32 R0, R77, R12, RZ ;  /* 0x0000000c4d009227 */ /* 0x000fe200078e00ff */
[----:B------:R-:W-:Y:S01]  /*50a0*/  @!P1 ISETP.NE.AND P2, PT, R9, 0x1, PT ;  /* 0x000000010900980c */ /* 0x000fe20003f45270 */
[----:B------:R-:W-:Y:S01]  /*50b0*/  ULOP3.LUT UP0, URZ, UR48, 0x1b0, URZ, 0xc0, !UPT ;  /* 0x000001b030ff7892 */ /* 0x000fe2000f80c0ff */
[----:B------:R-:W-:Y:S01]  /*50c0*/  R2UR UR42, R21 ;  /* 0x00000000152a72ca */ /* 0x000fe200000e0000 */
[----:B------:R-:W-:Y:S01]  /*50d0*/  @!P1 IMAD.HI.U32 R3, R75, R11, RZ ;  /* 0x0000000b4b039227 */ /* 0x000fe200078e00ff */
[----:B------:R-:W-:Y:S02]  /*50e0*/  @!P1 SHF.R.U32.HI R0, RZ, R13, R0 ;  /* 0x0000000dff009219 */ /* 0x000fe40000011600 */
[----:B------:R-:W-:Y:S01]  /*50f0*/  R2UR UR41, R20 ;  /* 0x00000000142972ca */ /* 0x000fe200000e0000 */
[----:B------:R-:W-:Y:S01]  /*5100*/  VIADD R191, R191, 0x1 ;  /* 0x00000001bfbf7836 */ /* 0x000fe20000000000 */
[----:B------:R-:W-:Y:S02]  /*5110*/  @!P1 SHF.R.U32.HI R2, RZ, R14, R3 ;  /* 0x0000000eff029219 */ /* 0x000fe40000011603 */
[----:B------:R-:W-:Y:S02]  /*5120*/  @!P1 SEL R3, R77, R0, !P2 ;  /* 0x000000004d039207 */ /* 0x000fe40005000000 */
[----:B------:R-:W-:Y:S02]  /*5130*/  @!P1 SEL R2, R75, R2, !P0 ;  /* 0x000000024b029207 */ /* 0x000fe40004000000 */
[----:B------:R-:W-:Y:S01]  /*5140*/  @P4 SHF.R.U32.HI R179, RZ, 0x10, R17 ;  /* 0x00000010ffb34819 */ /* 0x000fe20000011611 */
[----:B------:R-:W-:Y:S02]  /*5150*/  USHF.L.U32 UR42, UR42, 0x7, URZ ;  /* 0x000000072a2a7899 */ /* 0x000fe400080006ff */
[----:B------:R-:W-:Y:S02]  /*5160*/  @!P1 IMAD.IADD R0, R2, 0x1, -R3 ;  /* 0x0000000102009824 */ /* 0x000fe400078e0a03 */
[----:B------:R-:W-:Y:S01]  /*5170*/  @!P1 IMAD.IADD R2, R3, 0x1, -R2 ;  /* 0x0000000103029824 */ /* 0x000fe200078e0a02 */
[----:B------:R-:W-:Y:S01]  /*5180*/  USHF.L.U32 UR41, UR41, 0x8, URZ ;  /* 0x0000000829297899 */ /* 0x000fe200080006ff */
[----:B------:R-:W-:Y:S02]  /*5190*/  @!P1 IMAD R77, R0, R9, R77 ;  /* 0x00000009004d9224 */ /* 0x000fe400078e024d */
[----:B------:R-:W-:Y:S01]  /*51a0*/  @!P1 IMAD R75, R2, R10, R75 ;  /* 0x0000000a024b9224 */ /* 0x000fe200078e024b */
[----:B------:R-:W-:Y:S08]  /*51b0*/  BRA.U !UP0, `(.L_x_86) ;  /* 0x0000000108407547 */ /* 0x000ff0000b800000 */
[----:B------:R-:W1:Y:S01]  /*51c0*/  LDCU.64 UR8, c[0x4][0x88] ;  /* 0x01001100ff0877ac */ /* 0x000e620008000a00 */
[----:B------:R-:W-:Y:S01]  /*51d0*/  MOV R3, 0x0 ;  /* 0x0000000000037802 */ /* 0x000fe20000000f00 */
[----:B------:R-:W-:Y:S02]  /*51e0*/  HFMA2 R12, -RZ, RZ, 0, 5.9604644775390625e-08 ;  /* 0x00000001ff0c7431 */ /* 0x000fe400000001ff */
[----:B------:R-:W-:Y:S02]  /*51f0*/  IMAD.MOV.U32 R8, RZ, RZ, 0x70 ;  /* 0x00000070ff087424 */ /* 0x000fe400078e00ff */
[----:B------:R-:W-:Y:S01]  /*5200*/  IMAD.MOV.U32 R13, RZ, RZ, RZ ;  /* 0x000000ffff0d7224 */ /* 0x000fe200078e00ff */
[----:B------:R-:W2:Y:S01]  /*5210*/  LDCU.64 UR6, c[0x4][0x90] ;  /* 0x01001200ff0677ac */ /* 0x000ea20008000a00 */
[----:B------:R-:W3:Y:S01]  /*5220*/  LDC.64 R2, c[0x4][R3] ;  /* 0x0100000003027b82 */ /* 0x000ee20000000a00 */
[----:B------:R-:W4:Y:S01]  /*5230*/  LDCU.64 UR4, c[0x4][0x8] ;  /* 0x01000100ff0477ac */ /* 0x000f220008000a00 */
[----:B-1----:R-:W-:Y:S01]  /*5240*/  MOV R5, UR9 ;  /* 0x0000000900057c02 */ /* 0x002fe20008000f00 */
[----:B------:R-:W-:Y:S01]  /*5250*/  IMAD.U32 R4, RZ, RZ, UR8 ;  /* 0x00000008ff047e24 */ /* 0x000fe2000f8e00ff */
[----:B--2---:R-:W-:Y:S01]  /*5260*/  MOV R7, UR7 ;  /* 0x0000000700077c02 */ /* 0x004fe20008000f00 */
[----:B------:R-:W-:Y:S01]  /*5270*/  IMAD.U32 R6, RZ, RZ, UR6 ;  /* 0x00000006ff067e24 */ /* 0x000fe2000f8e00ff */
[----:B----4-:R-:W-:Y:S01]  /*5280*/  MOV R11, UR5 ;  /* 0x00000005000b7c02 */ /* 0x010fe20008000f00 */
[----:B------:R-:W-:Y:S02]  /*5290*/  IMAD.U32 R10, RZ, RZ, UR4 ;  /* 0x00000004ff0a7e24 */ /* 0x000fe4000f8e00ff */
[----:B------:R-:W-:Y:S07]  /*52a0*/  LEPC R20, `(.L_x_86) ;  /* 0x000000001014794e */ /* 0x000fee0000000000 */
[----:B---3-5:R-:W-:Y:S05]  /*52b0*/  CALL.ABS.NOINC R2 ;  /* 0x0000000002007343 */ /* 0x028fea0003c00000 */
.L_x_86:
[----:B------:R-:W-:Y:S01]  /*52c0*/  LOP3.LUT P0, RZ, R188, 0x1b0, RZ, 0xc0, !PT ;  /* 0x000001b0bcff7812 */ /* 0x000fe2000780c0ff */
[----:B------:R-:W-:Y:S11]  /*52d0*/  BSSY.RECONVERGENT B6, `(.L_x_87) ;  /* 0x0000013000067945 */ /* 0x000ff60003800200 */
[----:B------:R-:W-:Y:S01]  /*52e0*/  @!UPT UIADD3 URZ, UPT, UPT, URZ, URZ, URZ ;  /* 0x000000fffffff290 */ /* 0x000fe2000fffe0ff */
[----:B------:R-:W-:Y:S05]  /*52f0*/  @!P0 BRA `(.L_x_88) ;  /* 0x0000000000408947 */ /* 0x000fea0003800000 */
        /* <DEDUP_REMOVED lines=16> */
.L_x_88:
[----:B------:R-:W-:Y:S05]  /*5400*/  BSYNC.RECONVERGENT B6 ;  /* 0x0000000000067941 */ /* 0x000fea0003800200 */
.L_x_87:
[----:B------:R-:W-:Y:S01]  /*5410*/  ISETP.NE.U32.AND P4, PT, R166, RZ, PT ;  /* 0x000000ffa600720c */ /* 0x000fe20003f85070 */
[----:B------:R-:W-:Y:S01]  /*5420*/  UISETP.NE.AND UP2, UPT, UR50, URZ, UPT ;  /* 0x000000ff3200728c */ /* 0x000fe2000bf45270 */
[----:B------:R-:W-:Y:S01]  /*5430*/  ISETP.NE.U32.AND P2, PT, RZ, UR38, PT ;  /* 0x00000026ff007c0c */ /* 0x000fe2000bf45070 */
[----:B------:R-:W-:Y:S01]  /*5440*/  UISETP.NE.U32.AND UP1, UPT, UR44, URZ, UPT ;  /* 0x000000ff2c00728c */ /* 0x000fe2000bf25070 */
[----:B------:R-:W-:Y:S01]  /*5450*/  ISETP.NE.AND.EX P4, PT, R167, RZ, PT, P4 ;  /* 0x000000ffa700720c */ /* 0x000fe20003f85340 */
[----:B------:R-:W-:Y:S01]  /*5460*/  UPLOP3.LUT UP0, UPT, UPT, UPT, UPT, 0x40, 0x4 ;  /* 0x000000000004789c */ /* 0x000fe20003f0e870 */
[----:B------:R-:W-:Y:S01]  /*5470*/  ISETP.NE.AND.EX P2, PT, RZ, UR39, PT, P2 ;  /* 0x00000027ff007c0c */ /* 0x000fe2000bf45320 */
[----:B------:R-:W-:Y:S01]  /*5480*/  UISETP.NE.AND.EX UP1, UPT, UR45, URZ, UPT, UP1 ;  /* 0x000000ff2d00728c */ /* 0x000fe2000bf25310 */
[----:B------:R-:W-:Y:S04]  /*5490*/  PLOP3.LUT P1, PT, PT, PT, UP2, 0x80, 0x8 ;  /* 0x000000000008781c */ /* 0x000fe80003f2f028 */
[----:B------:R-:W-:Y:S06]  /*54a0*/  @UP2 UPLOP3.LUT UP0, UPT, UPT, UPT, UP1, 0x80, 0x8 ;  /* 0x000000000008289c */ /* 0x000fec0003f0f010 */
[----:B------:R-:W-:Y:S01]  /*54b0*/  PLOP3.LUT P0, PT, PT, PT, UP0, 0x80, 0x8 ;  /* 0x000000000008781c */ /* 0x000fe20003f0f008 */
[----:B------:R-:W-:Y:S01]  /*54c0*/  @!UPT UIADD3 URZ, UPT, UPT, URZ, URZ, URZ ;  /* 0x000000fffffff290 */ /* 0x000fe2000fffe0ff */
[----:B------:R-:W-:Y:S11]  /*54d0*/  BRA.U !UP1, `(.L_x_89) ;  /* 0x0000000109387547 */ /* 0x000ff6000b800000 */
[----:B------:R-:W-:Y:S01]  /*54e0*/  UISETP.NE.U32.AND UP0, UPT, UR38, URZ, UPT ;  /* 0x000000ff2600728c */ /* 0x000fe2000bf05070 */
[----:B------:R-:W-:Y:S02]  /*54f0*/  HFMA2 R0, -RZ, RZ, 0, 5.9604644775390625e-08 ;  /* 0x00000001ff007431 */ /* 0x000fe400000001ff */
[----:B------:R-:W-:Y:S01]  /*5500*/  IMAD.MOV.U32 R171, RZ, RZ, 0x1 ;  /* 0x00000001ffab7424 */ /* 0x000fe200078e00ff */
[----:B------:R-:W-:Y:S06]  /*5510*/  UISETP.NE.AND.EX UP0, UPT, UR39, URZ, UPT, UP0 ;  /* 0x000000ff2700728c */ /* 0x000fec000bf05300 */
[----:B------:R-:W-:Y:S05]  /*5520*/  PLOP3.LUT P3, PT, PT, PT, UP0, 0x80, 0x8 ;  /* 0x000000000008781c */ /* 0x000fea0003f6f008 */
[----:B------:R-:W1:Y:S01]  /*5530*/  @UP0 LDCU.64 UR6, c[0x0][0x888] ;  /* 0x00011100ff0607ac */ /* 0x000e620008000a00 */
[----:B------:R-:W-:Y:S07]  /*5540*/  @UP0 UIMAD UR4, UR36, UR44, URZ ;  /* 0x0000002c240402a4 */ /* 0x000fee000f8e02ff */
[----:B------:R-:W-:Y:S01]  /*5550*/  @!P3 PRMT R171, R0, 0x7610, R171 ;  /* 0x0000761000abb816 */ /* 0x000fe200000000ab */
[----:B-1----:R-:W-:Y:S03]  /*5560*/  @UP0 UIMAD.WIDE UR6, UR4, 0x4, UR6 ;  /* 0x00000004040608a5 */ /* 0x002fe6000f8e0206 */
[----:B------:R-:W1:Y:S03]  /*5570*/  @!UP0 LDCU UR4, c[0x0][0x880] ;  /* 0x00011000ff0487ac */ /* 0x000e660008000800 */
[----:B------:R-:W-:Y:S01]  /*5580*/  IMAD.U32 R2, RZ, RZ, UR6 ;  /* 0x00000006ff027e24 */ /* 0x000fe2000f8e00ff */
[----:B------:R-:W-:Y:S05]  /*5590*/  MOV R3, UR7 ;  /* 0x0000000700037c02 */ /* 0x000fea0008000f00 */
[----:B-----5:R2:W5:Y:S02]  /*55a0*/  @P3 LDG.E R81, desc[UR46][R2.64] ;  /* 0x0000002e02513981 */ /* 0x020564000c1e1900 */
[----:B-12---:R-:W-:Y:S02]  /*55b0*/  @!P3 IMAD.U32 R81, RZ, RZ, UR4 ;  /* 0x00000004ff51be24 */ /* 0x006fe4000f8e00ff */
.L_x_89:
[----:B------:R-:W-:Y:S05]  /*55c0*/  @!P4 BRA `(.L_x_90) ;  /* 0x000000000020c947 */ /* 0x000fea0003800000 */
[----:B------:R-:W-:Y:S04]  /*55d0*/  ISETP.NE.U32.AND P3, PT, R164, RZ, PT ;  /* 0x000000ffa400720c */ /* 0x000fe80003f65070 */
[----:B------:R-:W-:Y:S11]  /*55e0*/  ISETP.NE.AND.EX P3, PT, R165, RZ, PT, P3 ;  /* 0x000000ffa500720c */ /* 0x000ff60003f65330 */
[----:B------:R-:W-:Y:S02]  /*55f0*/  @!UPT UIADD3 URZ, UPT, UPT, URZ, URZ, URZ ;  /* 0x000000fffffff290 */ /* 0x000fe4000fffe0ff */
[----:B------:R-:W1:Y:S01]  /*5600*/  @P3 LDC.64 R2, c[0x0][0x8a8] ;  /* 0x00022a00ff023b82 */ /* 0x000e620000000a00 */
[----:B------:R-:W-:Y:S04]  /*5610*/  @P3 IMAD R0, R166, UR36, RZ ;  /* 0x00000024a6003c24 */ /* 0x000fe8000f8e02ff */
[----:B-1----:R-:W-:Y:S05]  /*5620*/  @P3 IMAD.WIDE R2, R0, 0x4, R2 ;  /* 0x0000000400023825 */ /* 0x002fea00078e0202 */
[----:B-----5:R1:W5:Y:S02]  /*5630*/  @P3 LDG.E R78, desc[UR46][R2.64] ;  /* 0x0000002e024e3981 */ /* 0x020364000c1e1900 */
[----:B-1----:R-:W2:Y:S02]  /*5640*/  @!P3 LDC R78, c[0x0][0x8a0] ;  /* 0x00022800ff4ebb82 */ /* 0x002ea40000000800 */
.L_x_90:
[----:B-----5:R-:W-:Y:S01]  /*5650*/  FSETP.NEU.AND P4, PT, R81, RZ, PT ;  /* 0x000000ff5100720b */ /* 0x020fe20003f8d000 */
[----:B------:R-:W-:Y:S01]  /*5660*/  BSSY B1, `(.L_x_91) ;  /* 0x0000047000017945 */ /* 0x000fe20003800000 */
[----:B------:R-:W-:Y:S01]  /*5670*/  SEL R5, RZ, 0xffffffff, P2 ;  /* 0xffffffffff057807 */ /* 0x000fe20001000000 */
[----:B------:R-:W-:Y:S01]  /*5680*/  IMAD.MOV.U32 R196, RZ, RZ, 0x1 ;  /* 0x00000001ffc47424 */ /* 0x000fe200078e00ff */
[----:B------:R-:W-:Y:S01]  /*5690*/  LOP3.LUT P3, RZ, R171, 0xff, RZ, 0xc0, !PT ;  /* 0x000000ffabff7812 */ /* 0x000fe2000786c0ff */
[C---:B------:R-:W-:Y:S01]  /*56a0*/  IMAD R80, R76.reuse, 0x100, R79 ;  /* 0x000001004c507824 */ /* 0x040fe200078e024f */
[----:B------:R-:W-:Y:S02]  /*56b0*/  @P1 SEL R0, RZ, 0xffffffff, P4 ;  /* 0xffffffffff001807 */ /* 0x000fe40002000000 */
[----:B------:R-:W-:Y:S02]  /*56c0*/  CS2R R162, SRZ ;  /* 0x0000000000a27805 */ /* 0x000fe4000001ff00 */
[----:B------:R-:W-:Y:S02]  /*56d0*/  LEA R3, R181, UR49, 0x3 ;  /* 0x00000031b5037c11 */ /* 0x000fe4000f8e18ff */
[----:B------:R-:W-:Y:S02]  /*56e0*/  CS2R R160, SRZ ;  /* 0x0000000000a07805 */ /* 0x000fe4000001ff00 */
[----:B------:R-:W-:Y:S02]  /*56f0*/  @P0 SEL R0, R5, R0, !P3 ;  /* 0x0000000005000207 */ /* 0x000fe40005800000 */
[----:B------:R-:W-:Y:S02]  /*5700*/  CS2R R158, SRZ ;  /* 0x00000000009e7805 */ /* 0x000fe4000001ff00 */
[----:B------:R-:W-:Y:S02]  /*5710*/  LEA R193, R76, UR49, 0x3 ;  /* 0x000000314cc17c11 */ /* 0x000fe4000f8e18ff */
[----:B------:R-:W-:Y:S02]  /*5720*/  CS2R R156, SRZ ;  /* 0x00000000009c7805 */ /* 0x000fe4000001ff00 */
[----:B------:R-:W-:Y:S02]  /*5730*/  @P1 LOP3.LUT R0, R0, 0x1, RZ, 0xc0, !PT ;  /* 0x0000000100001812 */ /* 0x000fe400078ec0ff */
[----:B------:R-:W-:Y:S02]  /*5740*/  CS2R R154, SRZ ;  /* 0x00000000009a7805 */ /* 0x000fe4000001ff00 */
[----:B------:R-:W-:Y:S02]  /*5750*/  SHF.L.U32 R2, R183, 0x1f, RZ ;  /* 0x0000001fb7027819 */ /* 0x000fe400000006ff */
[----:B------:R-:W-:Y:S02]  /*5760*/  CS2R R152, SRZ ;  /* 0x0000000000987805 */ /* 0x000fe4000001ff00 */
[----:B------:R-:W-:Y:S02]  /*5770*/  ISETP.NE.U32.OR P6, PT, R0, 0x1, !P1 ;  /* 0x000000010000780c */ /* 0x000fe40004fc5470 */
[----:B------:R-:W-:Y:S02]  /*5780*/  CS2R R150, SRZ ;  /* 0x0000000000967805 */ /* 0x000fe4000001ff00 */
[----:B------:R-:W-:Y:S02]  /*5790*/  PLOP3.LUT P2, PT, PT, PT, UP1, 0x80, 0x8 ;  /* 0x000000000008781c */ /* 0x000fe40003f4f018 */
[----:B------:R-:W-:Y:S02]  /*57a0*/  CS2R R148, SRZ ;  /* 0x0000000000947805 */ /* 0x000fe4000001ff00 */
[----:B------:R-:W-:Y:S02]  /*57b0*/  SEL R0, RZ, 0xffffffff, P4 ;  /* 0xffffffffff007807 */ /* 0x000fe40002000000 */
[----:B------:R-:W-:Y:S03]  /*57c0*/  P2R R198, PR, RZ, 0x40 ;  /* 0x00000040ffc67803 */ /* 0x000fe60000000000 */
[----:B------:R-:W-:Y:S04]  /*57d0*/  @P6 SHF.L.U32 R4, R180, 0x1f, RZ ;  /* 0x0000001fb4046819 */ /* 0x000fe800000006ff */
[----:B------:R-:W-:Y:S01]  /*57e0*/  @P2 SEL R0, R5, R0, !P3 ;  /* 0x0000000005002207 */ /* 0x000fe20005800000 */
[----:B------:R-:W1:Y:S03]  /*57f0*/  @P6 SYNCS.PHASECHK.TRANS64.TRYWAIT P1, [R3+URZ+0x70], R4 ;  /* 0x00007004030065a7 */ /* 0x000e6600080211ff */
[----:B------:R-:W-:Y:S04]  /*5800*/  LOP3.LUT R0, R0, 0x1, RZ, 0xc0, !PT ;  /* 0x0000000100007812 */ /* 0x000fe800078ec0ff */
[----:B------:R-:W-:Y:S04]  /*5810*/  ISETP.NE.U32.AND P5, PT, R0, 0x1, PT ;  /* 0x000000010000780c */ /* 0x000fe80003fa5070 */
[----:B------:R-:W-:Y:S01]  /*5820*/  P2R R197, PR, RZ, 0x20 ;  /* 0x00000020ffc57803 */ /* 0x000fe20000000000 */
[----:B------:R3:W4:Y:S01]  /*5830*/  SYNCS.PHASECHK.TRANS64.TRYWAIT P0, [R193+URZ+0xe0], R2 ;  /* 0x0000e002c10075a7 */ /* 0x00072200080011ff */
[----:B-1----:R-:W-:Y:S01]  /*5840*/  @P6 SEL R196, RZ, 0x1, !P1 ;  /* 0x00000001ffc46807 */ /* 0x002fe20004800000 */
[----:B---3--:R-:W-:Y:S06]  /*5850*/  @!P6 BRA `(.L_x_92) ;  /* 0x00000000009ce947 */ /* 0x008fec0003800000 */
[----:B------:R-:W-:Y:S01]  /*5860*/  @P5 IMAD R6, R181, 0x2000, R186 ;  /* 0x00002000b5065824 */ /* 0x000fe200078e02ba */
[----:B------:R-:W-:Y:S01]  /*5870*/  ISETP.NE.AND P1, PT, R196, RZ, PT ;  /* 0x000000ffc400720c */ /* 0x000fe20003f25270 */
[----:B------:R-:W-:Y:S01]  /*5880*/  BSSY B0, `(.L_x_93) ;  /* 0x0000010000007945 */ /* 0x000fe20003800000 */
[----:B------:R-:W-:Y:S01]  /*5890*/  CS2R R150, SRZ ;  /* 0x0000000000967805 */ /* 0x000fe2000001ff00 */
[--C-:B------:R-:W-:Y:S01]  /*58a0*/  @P5 IMAD R7, R187, -0x10, R6.reuse ;  /* 0xfffffff0bb075824 */ /* 0x100fe200078e0206 */
[----:B------:R-:W-:Y:S01]  /*58b0*/  CS2R R148, SRZ ;  /* 0x0000000000947805 */ /* 0x000fe2000001ff00 */
[----:B------:R-:W-:Y:S01]  /*58c0*/  @P5 IMAD R5, R185, -0x10, R6 ;  /* 0xfffffff0b9055824 */ /* 0x000fe200078e0206 */
[----:B------:R-:W-:Y:S01]  /*58d0*/  CS2R R158, SRZ ;  /* 0x00000000009e7805 */ /* 0x000fe2000001ff00 */
[----:B------:R-:W-:Y:S01]  /*58e0*/  @P5 IMAD R4, R184, 0x10, R7 ;  /* 0x00000010b8045824 */ /* 0x000fe200078e0207 */
[----:B------:R-:W-:Y:S02]  /*58f0*/  CS2R R156, SRZ ;  /* 0x00000000009c7805 */ /* 0x000fe4000001ff00 */
[----:B------:R-:W-:Y:S02]  /*5900*/  CS2R R154, SRZ ;  /* 0x00000000009a7805 */ /* 0x000fe4000001ff00 */
[----:B------:R-:W-:Y:S02]  /*5910*/  CS2R R152, SRZ ;  /* 0x0000000000987805 */ /* 0x000fe4000001ff00 */
[----:B------:R-:W-:Y:S02]  /*5920*/  CS2R R162, SRZ ;  /* 0x0000000000a27805 */ /* 0x000fe4000001ff00 */
[----:B------:R-:W-:Y:S01]  /*5930*/  CS2R R160, SRZ ;  /* 0x0000000000a07805 */ /* 0x000fe2000001ff00 */
[----:B------:R-:W-:Y:S06]  /*5940*/  @P1 BRA `(.L_x_94) ;  /* 0x00000000000c1947 */ /* 0x000fec0003800000 */
[----:B------:R-:W-:Y:S04]  /*5950*/  SHF.L.U32 R0, R180, 0x1f, RZ ;  /* 0x0000001fb4007819 */ /* 0x000fe800000006ff */
[----:B------:R-:W1:Y:S02]  /*5960*/  SYNCS.PHASECHK.TRANS64.TRYWAIT P1, [R3+URZ+0x70], R0 ;  /* 0x00007000030075a7 */ /* 0x000e6400080211ff */
[----:B-1----:R-:W-:Y:S05]  /*5970*/  @!P1 BRA `(.L_x_95) ;  /* 0x00000060007c9947 */ /* 0x002fea0003800000 */
.L_x_94:
[----:B------:R-:W-:Y:S05]  /*5980*/  BSYNC B0 ;  /* 0x0000000000007941 */ /* 0x000fea0003800000 */
.L_x_93:
[----:B------:R-:W-:Y:S01]  /*5990*/  ISETP.NE.AND P1, PT, R197, RZ, PT ;  /* 0x000000ffc500720c */ /* 0x000fe20003f25270 */
[----:B-1----:R-:W-:Y:S02]  /*59a0*/  VIADD R3, R3, 0x90 ;  /* 0x0000009003037836 */ /* 0x002fe40000000000 */
[----:B------:R-:W-:Y:S02]  /*59b0*/  IMAD.U32 R0, RZ, RZ, UR37 ;  /* 0x00000025ff007e24 */ /* 0x000fe4000f8e00ff */
[----:B------:R-:W-:Y:S03]  /*59c0*/  VIADD R181, R181, 0x1 ;  /* 0x00000001b5b57836 */ /* 0x000fe60000000000 */
[----:B------:R-:W-:Y:S05]  /*59d0*/  PRMT R0, R0, 0x654, R3 ;  /* 0x0000065400007816 */ /* 0x000fea0000000003 */
[----:B------:R1:W3:Y:S04]  /*59e0*/  @P1 LDS.128 R148, [R6] ;  /* 0x0000000006941984 */ /* 0x0002e80000000c00 */
[----:B------:R1:W1:Y:S04]  /*59f0*/  @P1 LDS.128 R156, [R5+0x20] ;  /* 0x00002000059c1984 */ /* 0x0002680000000c00 */
[----:B------:R1:W1:Y:S04]  /*5a00*/  @P1 LDS.128 R152, [R7+0x10] ;  /* 0x0000100007981984 */ /* 0x0002680000000c00 */
[----:B------:R1:W1:Y:S01]  /*5a10*/  @P1 LDS.128 R160, [R4+0x10] ;  /* 0x0000100004a01984 */ /* 0x0002620000000c00 */
[C---:B------:R-:W-:Y:S01]  /*5a20*/  ISETP.NE.AND P1, PT, R181.reuse, 0x4, PT ;  /* 0x00000004b500780c */ /* 0x040fe20003f25270 */
[----:B------:R-:W-:Y:S01]  /*5a30*/  @!PT LDS RZ, [RZ] ;  /* 0x00000000fffff984 */ /* 0x000fe20000000800 */
[----:B------:R-:W-:Y:S01]  /*5a40*/  @!PT LDS RZ, [RZ] ;  /* 0x00000000fffff984 */ /* 0x000fe20000000800 */
[----:B------:R-:W-:Y:S01]  /*5a50*/  @!PT LDS RZ, [RZ] ;  /* 0x00000000fffff984 */ /* 0x000fe20000000800 */
[----:B------:R-:W-:Y:S01]  /*5a60*/  @!PT LDS RZ, [RZ] ;  /* 0x00000000fffff984 */ /* 0x000fe20000000800 */
[----:B------:R5:W-:Y:S06]  /*5a70*/  MEMBAR.ALL.CTA ;  /* 0x0000000000007992 */ /* 0x000bec0000008000 */
[----:B-----5:R-:W5:Y:S01]  /*5a80*/  FENCE.VIEW.ASYNC.S ;  /* 0x00000000000073c6 */ /* 0x020f620000000000 */
[----:B------:R-:W-:Y:S02]  /*5a90*/  SEL R3, RZ, 0x1, P1 ;  /* 0x00000001ff037807 */ /* 0x000fe40000800000 */
[----:B------:R-:W-:Y:S02]  /*5aa0*/  SEL R181, R181, RZ, P1 ;  /* 0x000000ffb5b57207 */ /* 0x000fe40000800000 */
[----:B------:R-:W-:Y:S01]  /*5ab0*/  LOP3.LUT R180, R180, R3, RZ, 0x3c, !PT ;  /* 0x00000003b4b47212 */ /* 0x000fe200078e3cff */
[----:B-----5:R1:W-:Y:S06]  /*5ac0*/  SYNCS.ARRIVE.TRANS64.RED.A1T0 RZ, [R0+URZ], RZ ;  /* 0x000000ff00ff79a7 */ /* 0x0203ec00081004ff */
.L_x_92:
[----:B------:R-:W-:Y:S05]  /*5ad0*/  BSYNC B1 ;  /* 0x0000000000017941 */ /* 0x000fea0003800000 */
.L_x_91:
[----:B-1----:R-:W-:Y:S04]  /*5ae0*/  SHF.R.U32.HI R0, RZ, 0x15, R80 ;  /* 0x00000015ff007819 */ /* 0x002fe80000011650 */
[----:B------:R-:W-:Y:S01]  /*5af0*/  LOP3.LUT P1, RZ, R0, 0x3, R173, 0x48, !PT ;  /* 0x0000000300ff7812 */ /* 0x000fe200078248ad */
[----:B------:R-:W-:Y:S01]  /*5b00*/  @!UPT UIADD3 URZ, UPT, UPT, URZ, URZ, URZ ;  /* 0x000000fffffff290 */ /* 0x000fe2000fffe0ff */
[----:B----4-:R-:W-:Y:S11]  /*5b10*/  @P0 BRA `(.L_x_96) ;  /* 0x0000000000080947 */ /* 0x010ff60003800000 */
[----:B------:R-:W1:Y:S02]  /*5b20*/  SYNCS.PHASECHK.TRANS64.TRYWAIT P0, [R193+URZ+0xe0], R2 ;  /* 0x0000e002c10075a7 */ /* 0x000e6400080011ff */
[----:B-1----:R-:W-:Y:S05]  /*5b30*/  @!P0 BRA `(.L_x_97) ;  /* 0x0000006000208947 */ /* 0x002fea0003800000 */
.L_x_96:
[----:B------:R-:W-:Y:S04]  /*5b40*/  BSSY.RECONVERGENT B6, `(.L_x_98) ;  /* 0x0000012000067945 */ /* 0x000fe80003800200 */
[----:B------:R-:W-:Y:S05]  /*5b50*/  @!P1 BRA `(.L_x_99) ;  /* 0x0000000000409947 */ /* 0x000fea0003800000 */
[----:B------:R-:W4:Y:S01]  /*5b60*/  LDCU.64 UR8, c[0x4][0x78] ;  /* 0x01000f00ff0877ac */ /* 0x000f220008000a00 */
[----:B------:R-:W-:Y:S01]  /*5b70*/  MOV R3, 0x0 ;  /* 0x0000000000037802 */ /* 0x000fe20000000f00 */
[----:B------:R-:W-:Y:S02]  /*5b80*/  HFMA2 R12, -RZ, RZ, 0, 5.9604644775390625e-08 ;  /* 0x00000001ff0c7431 */ /* 0x000fe400000001ff */
[----:B------:R-:W-:Y:S02]  /*5b90*/  IMAD.MOV.U32 R8, RZ, RZ, 0x192 ;  /* 0x00000192ff087424 */ /* 0x000fe400078e00ff */
[----:B------:R-:W-:Y:S01]  /*5ba0*/  IMAD.MOV.U32 R13, RZ, RZ, RZ ;  /* 0x000000ffff0d7224 */ /* 0x000fe200078e00ff */
[----:B------:R-:W5:Y:S01]  /*5bb0*/  LDCU.64 UR6, c[0x4][0x80] ;  /* 0x01001000ff0677ac */ /* 0x000f620008000a00 */
[----:B-1----:R-:W1:Y:S01]  /*5bc0*/  LDC.64 R2, c[0x4][R3] ;  /* 0x0100000003027b82 */ /* 0x002e620000000a00 */
[----:B------:R-:W2:Y:S01]  /*5bd0*/  LDCU.64 UR4, c[0x4][0x18] ;  /* 0x01000300ff0477ac */ /* 0x000ea20008000a00 */
[----:B----4-:R-:W-:Y:S01]  /*5be0*/  MOV R5, UR9 ;  /* 0x0000000900057c02 */ /* 0x010fe20008000f00 */
[----:B------:R-:W-:Y:S01]  /*5bf0*/  IMAD.U32 R4, RZ, RZ, UR8 ;  /* 0x00000008ff047e24 */ /* 0x000fe2000f8e00ff */
[----:B-----5:R-:W-:Y:S01]  /*5c00*/  MOV R7, UR7 ;  /* 0x0000000700077c02 */ /* 0x020fe20008000f00 */
[----:B------:R-:W-:Y:S01]  /*5c10*/  IMAD.U32 R6, RZ, RZ, UR6 ;  /* 0x00000006ff067e24 */ /* 0x000fe2000f8e00ff */
[----:B--2---:R-:W-:Y:S01]  /*5c20*/  MOV R11, UR5 ;  /* 0x00000005000b7c02 */ /* 0x004fe20008000f00 */
[----:B------:R-:W-:Y:S02]  /*5c30*/  IMAD.U32 R10, RZ, RZ, UR4 ;  /* 0x00000004ff0a7e24 */ /* 0x000fe4000f8e00ff */
[----:B------:R-:W-:Y:S07]  /*5c40*/  LEPC R20, `(.L_x_99) ;  /* 0x000000001014794e */ /* 0x000fee0000000000 */
[----:B-1-3--:R-:W-:Y:S05]  /*5c50*/  CALL.ABS.NOINC R2 ;  /* 0x0000000002007343 */ /* 0x00afea0003c00000 */
.L_x_99:
[----:B------:R-:W-:Y:S05]  /*5c60*/  BSYNC.RECONVERGENT B6 ;  /* 0x0000000000067941 */ /* 0x000fea0003800200 */
.L_x_98:
[-C--:B---3--:R-:W-:Y:S01]  /*5c70*/  F2FP.F16.E4M3.UNPACK_B R83, R148.reuse ;  /* 0x00000094ff53723e */ /* 0x088fe200020006ff */
[----:B------:R-:W-:Y:S05]  /*5c80*/  WARPSYNC.ALL ;  /* 0x0000000000007948 */ /* 0x000fea0003800000 */
[----:B------:R-:W-:Y:S01]  /*5c90*/  R2UR UR4, R80 ;  /* 0x00000000500472ca */ /* 0x000fe200000e0000 */
[--C-:B------:R-:W-:Y:S01]  /*5ca0*/  HADD2.F32 R82, -RZ, R83.reuse.H0_H0 ;  /* 0x20000053ff527230 */ /* 0x100fe20000004100 */
[----:B------:R-:W-:Y:S01]  /*5cb0*/  F2FP.F16.E4M3.UNPACK_B R85, R148.H1 ;  /* 0x00000094ff55723e */ /* 0x000fe200030006ff */
[----:B------:R-:W-:Y:S01]  /*5cc0*/  HADD2.F32 R83, -RZ, R83.H1_H1 ;  /* 0x30000053ff537230 */ /* 0x000fe20000004100 */
[-C--:B------:R-:W-:Y:S01]  /*5cd0*/  F2FP.F16.E4M3.UNPACK_B R87, R149.reuse ;  /* 0x00000095ff57723e */ /* 0x080fe200020006ff */
[----:B------:R-:W-:Y:S01]  /*5ce0*/  BSSY.RECONVERGENT B0, `(.L_x_100) ;  /* 0x000011d000007945 */ /* 0x000fe20003800200 */
[----:B------:R-:W-:Y:S01]  /*5cf0*/  F2FP.F16.E4M3.UNPACK_B R89, R149.H1 ;  /* 0x00000095ff59723e */ /* 0x000fe200030006ff */
[----:B------:R-:W-:Y:S01]  /*5d00*/  HADD2.F32 R84, -RZ, R85.H0_H0 ;  /* 0x20000055ff547230 */ /* 0x000fe20000004100 */
[-C--:B------:R-:W-:Y:S01]  /*5d10*/  F2FP.F16.E4M3.UNPACK_B R91, R150.reuse ;  /* 0x00000096ff5b723e */ /* 0x080fe200020006ff */
[----:B------:R-:W-:Y:S01]  /*5d20*/  HADD2.F32 R88, -RZ, R87.H1_H1 ;  /* 0x30000057ff587230 */ /* 0x000fe20000004100 */
[----:B------:R-:W-:Y:S01]  /*5d30*/  F2FP.F16.E4M3.UNPACK_B R93, R150.H1 ;  /* 0x00000096ff5d723e */ /* 0x000fe200030006ff */
[----:B------:R-:W-:Y:S01]  /*5d40*/  HADD2.F32 R86, -RZ, R85.H1_H1 ;  /* 0x30000055ff567230 */ /* 0x000fe20000004100 */
[-C--:B------:R-:W-:Y:S01]  /*5d50*/  F2FP.F16.E4M3.UNPACK_B R95, R151.reuse ;  /* 0x00000097ff5f723e */ /* 0x080fe200020006ff */
[----:B------:R-:W2:Y:S01]  /*5d60*/  LDTM.x64 R4, tmem[UR4] ;  /* 0x00000004000479ee */ /* 0x000ea20008340000 */
[----:B------:R-:W-:Y:S01]  /*5d70*/  F2FP.F16.E4M3.UNPACK_B R97, R151.H1 ;  /* 0x00000097ff61723e */ /* 0x000fe200030006ff */
[----:B------:R-:W-:Y:S01]  /*5d80*/  HADD2.F32 R85, -RZ, R87.H0_H0 ;  /* 0x20000057ff557230 */ /* 0x000fe20000004100 */
[-C--:B------:R-:W-:Y:S01]  /*5d90*/  F2FP.F16.E4M3.UNPACK_B R99, R152.reuse ;  /* 0x00000098ff63723e */ /* 0x080fe200020006ff */
[----:B------:R-:W-:Y:S01]  /*5da0*/  HADD2.F32 R87, -RZ, R89.H0_H0 ;  /* 0x20000059ff577230 */ /* 0x000fe20000004100 */
[----:B------:R-:W-:Y:S01]  /*5db0*/  F2FP.F16.E4M3.UNPACK_B R101, R152.H1 ;  /* 0x00000098ff65723e */ /* 0x000fe200030006ff */
[----:B------:R-:W-:Y:S01]  /*5dc0*/  HADD2.F32 R92, -RZ, R91.H1_H1 ;  /* 0x3000005bff5c7230 */ /* 0x000fe20000004100 */
[----:B------:R-:W-:Y:S01]  /*5dd0*/  SHF.L.U32 R199, R176, 0x4, RZ ;  /* 0x00000004b0c77819 */ /* 0x000fe200000006ff */
[----:B------:R-:W-:Y:S01]  /*5de0*/  HADD2.F32 R96, -RZ, R95.H1_H1 ;  /* 0x3000005fff607230 */ /* 0x000fe20000004100 */
[----:B------:R-:W-:Y:S01]  /*5df0*/  SHF.L.U32 R207, R175, 0x4, RZ ;  /* 0x00000004afcf7819 */ /* 0x000fe200000006ff */
[----:B------:R-:W-:Y:S01]  /*5e00*/  HADD2.F32 R100, -RZ, R99.H1_H1 ;  /* 0x30000063ff647230 */ /* 0x000fe20000004100 */
[----:B------:R-:W-:Y:S01]  /*5e10*/  IADD3 R192, PT, PT, R186, R199, RZ ;  /* 0x000000c7bac07210 */ /* 0x000fe20007ffe0ff */
[----:B------:R-:W-:Y:S01]  /*5e20*/  HADD2.F32 R90, -RZ, R89.H1_H1 ;  /* 0x30000059ff5a7230 */ /* 0x000fe20000004100 */
[----:B------:R-:W-:Y:S01]  /*5e30*/  SHF.L.U32 R205, R184, 0x4, RZ ;  /* 0x00000004b8cd7819 */ /* 0x000fe200000006ff */
[----:B------:R-:W-:Y:S01]  /*5e40*/  HADD2.F32 R89, -RZ, R91.H0_H0 ;  /* 0x2000005bff597230 */ /* 0x000fe20000004100 */
[-C--:B------:R-:W-:Y:S01]  /*5e50*/  F2FP.F16.E4M3.UNPACK_B R103, R153.reuse ;  /* 0x00000099ff67723e */ /* 0x080fe200020006ff */
[--C-:B------:R-:W-:Y:S01]  /*5e60*/  HADD2.F32 R91, -RZ, R93.reuse.H0_H0 ;  /* 0x2000005dff5b7230 */ /* 0x100fe20000004100 */
[----:B------:R-:W-:Y:S01]  /*5e70*/  IADD3 R194, PT, PT, R205, R192, RZ ;  /* 0x000000c0cdc27210 */ /* 0x000fe20007ffe0ff */
[----:B------:R-:W-:Y:S01]  /*5e80*/  HADD2.F32 R94, -RZ, R93.H1_H1 ;  /* 0x3000005dff5e7230 */ /* 0x000fe20000004100 */
[----:B------:R-:W-:Y:S01]  /*5e90*/  F2FP.F16.E4M3.UNPACK_B R105, R153.H1 ;  /* 0x00000099ff69723e */ /* 0x000fe200030006ff */
[----:B------:R-:W-:Y:S01]  /*5ea0*/  HADD2.F32 R93, -RZ, R95.H0_H0 ;  /* 0x2000005fff5d7230 */ /* 0x000fe20000004100 */
[-C--:B------:R-:W-:Y:S01]  /*5eb0*/  F2FP.F16.E4M3.UNPACK_B R107, R154.reuse ;  /* 0x0000009aff6b723e */ /* 0x080fe200020006ff */
[----:B------:R-:W-:Y:S01]  /*5ec0*/  HADD2.F32 R104, -RZ, R103.H1_H1 ;  /* 0x30000067ff687230 */ /* 0x000fe20000004100 */
[----:B------:R-:W-:Y:S01]  /*5ed0*/  F2FP.F16.E4M3.UNPACK_B R109, R154.H1 ;  /* 0x0000009aff6d723e */ /* 0x000fe200030006ff */
[C---:B--2---:R-:W-:Y:S01]  /*5ee0*/  FMUL R0, R78.reuse, R4 ;  /* 0x000000044e007220 */ /* 0x044fe20000400000 */
[C---:B-1----:R-:W-:Y:S01]  /*5ef0*/  FMUL R2, R78.reuse, R5 ;  /* 0x000000054e027220 */ /* 0x042fe20000400000 */
[C---:B------:R-:W-:Y:S01]  /*5f00*/  FMUL R4, R78.reuse, R8 ;  /* 0x000000084e047220 */ /* 0x040fe20000400000 */
[C---:B------:R-:W-:Y:S01]  /*5f10*/  FMUL R5, R78.reuse, R9 ;  /* 0x000000094e057220 */ /* 0x040fe20000400000 */
[C---:B------:R-:W-:Y:S01]  /*5f20*/  FFMA R0, R81.reuse, R82, R0 ;  /* 0x0000005251007223 */ /* 0x040fe20000000000 */
[C---:B------:R-:W-:Y:S01]  /*5f30*/  FFMA R2, R81.reuse, R83, R2 ;  /* 0x0000005351027223 */ /* 0x040fe20000000002 */
[C---:B------:R-:W-:Y:S01]  /*5f40*/  FMUL R8, R78.reuse, R12 ;  /* 0x0000000c4e087220 */ /* 0x040fe20000400000 */
[C---:B------:R-:W-:Y:S01]  /*5f50*/  FMUL R9, R78.reuse, R13 ;  /* 0x0000000d4e097220 */ /* 0x040fe20000400000 */
[C---:B------:R-:W-:Y:S01]  /*5f60*/  FMUL R12, R78.reuse, R16 ;  /* 0x000000104e0c7220 */ /* 0x040fe20000400000 */
[C---:B------:R-:W-:Y:S01]  /*5f70*/  FMUL R13, R78.reuse, R17 ;  /* 0x000000114e0d7220 */ /* 0x040fe20000400000 */
[C---:B------:R-:W-:Y:S01]  /*5f80*/  FMUL R16, R78.reuse, R20 ;  /* 0x000000144e107220 */ /* 0x040fe20000400000 */
[C---:B------:R-:W-:Y:S01]  /*5f90*/  FMUL R17, R78.reuse, R21 ;  /* 0x000000154e117220 */ /* 0x040fe20000400000 */
[C---:B------:R-:W-:Y:S01]  /*5fa0*/  FMUL R20, R78.reuse, R24 ;  /* 0x000000184e147220 */ /* 0x040fe20000400000 */
[C---:B------:R-:W-:Y:S01]  /*5fb0*/  FMUL R21, R78.reuse, R25 ;  /* 0x000000194e157220 */ /* 0x040fe20000400000 */
[----:B------:R-:W-:Y:S02]  /*5fc0*/  HADD2.F32 R108, -RZ, R107.H1_H1 ;  /* 0x3000006bff6c7230 */ /* 0x000fe40000004100 */
[C---:B------:R-:W-:Y:S01]  /*5fd0*/  FMUL R24, R78.reuse, R28 ;  /* 0x0000001c4e187220 */ /* 0x040fe20000400000 */
[C---:B------:R-:W-:Y:S01]  /*5fe0*/  FMUL R25, R78.reuse, R29 ;  /* 0x0000001d4e197220 */ /* 0x040fe20000400000 */
[C---:B------:R-:W-:Y:S01]  /*5ff0*/  FMUL R28, R78.reuse, R32 ;  /* 0x000000204e1c7220 */ /* 0x040fe20000400000 */
[C---:B------:R-:W-:Y:S01]  /*6000*/  FMUL R29, R78.reuse, R33 ;  /* 0x000000214e1d7220 */ /* 0x040fe20000400000 */
[C---:B------:R-:W-:Y:S01]  /*6010*/  FMUL R32, R78.reuse, R36 ;  /* 0x000000244e207220 */ /* 0x040fe20000400000 */
[----:B------:R-:W-:Y:S01]  /*6020*/  F2FP.F16.E4M3.UNPACK_B R111, R155 ;  /* 0x0000009bff6f723e */ /* 0x000fe200020006ff */
[C---:B------:R-:W-:Y:S01]  /*6030*/  FMUL R33, R78.reuse, R37 ;  /* 0x000000254e217220 */ /* 0x040fe20000400000 */
[C---:B------:R-:W-:Y:S01]  /*6040*/  FMUL R36, R78.reuse, R40 ;  /* 0x000000284e247220 */ /* 0x040fe20000400000 */
[----:B------:R-:W-:Y:S01]  /*6050*/  F2FP.F16.E4M3.UNPACK_B R113, R155.H1 ;  /* 0x0000009bff71723e */ /* 0x000fe200030006ff */
[C---:B------:R-:W-:Y:S01]  /*6060*/  FMUL R37, R78.reuse, R41 ;  /* 0x000000294e257220 */ /* 0x040fe20000400000 */
[----:B------:R-:W-:Y:S02]  /*6070*/  HADD2.F32 R112, -RZ, R111.H1_H1 ;  /* 0x3000006fff707230 */ /* 0x000fe40000004100 */
        /* <DEDUP_REMOVED lines=26> */
[C---:B------:R-:W-:Y:S01]  /*6220*/  FFMA R3, R81.reuse, R84, R3 ;  /* 0x0000005451037223 */ /* 0x040fe20000000003 */
[C---:B------:R-:W-:Y:S01]  /*6230*/  FFMA R7, R81.reuse, R86, R7 ;  /* 0x0000005651077223 */ /* 0x040fe20000000007 */
[----:B------:R-:W-:Y:S01]  /*6240*/  F2FP.F16.E4M3.UNPACK_B R131, R160 ;  /* 0x000000a0ff83723e */ /* 0x000fe200020006ff */
[C---:B------:R-:W-:Y:S01]  /*6250*/  FFMA R4, R81.reuse, R85, R4 ;  /* 0x0000005551047223 */ /* 0x040fe20000000004 */
[C---:B------:R-:W-:Y:S01]  /*6260*/  FFMA R5, R81.reuse, R88, R5 ;  /* 0x0000005851057223 */ /* 0x040fe20000000005 */
[----:B------:R-:W-:Y:S01]  /*6270*/  F2FP.F16.E4M3.UNPACK_B R133, R160.H1 ;  /* 0x000000a0ff85723e */ /* 0x000fe200030006ff */
[----:B------:R-:W-:Y:S01]  /*6280*/  FFMA R6, R81, R87, R6 ;  /* 0x0000005751067223 */ /* 0x000fe20000000006 */
[----:B------:R-:W-:Y:S01]  /*6290*/  F2FP.SATFINITE.E4M3.F32.PACK_AB_MERGE_C R195, R7, R3, RZ ;  /* 0x0000000307c3723e */ /* 0x000fe200048070ff */
[----:B------:R-:W-:Y:S02]  /*62a0*/  HADD2.F32 R128, -RZ, R127.H1_H1 ;  /* 0x3000007fff807230 */ /* 0x000fe40000004100 */
[----:B------:R-:W-:Y:S01]  /*62b0*/  FMUL R11, R78, R11 ;  /* 0x0000000b4e0b7220 */ /* 0x000fe20000400000 */
[----:B------:R-:W-:Y:S01]  /*62c0*/  HADD2.F32 R132, -RZ, R131.H1_H1 ;  /* 0x30000083ff847230 */ /* 0x000fe20000004100 */
[----:B------:R-:W-:Y:S01]  /*62d0*/  F2FP.SATFINITE.E4M3.F32.PACK_AB_MERGE_C R200, R2, R0, R195 ;  /* 0x0000000002c8723e */ /* 0x000fe200048070c3 */
[----:B------:R-:W-:Y:S01]  /*62e0*/  FMUL R10, R78, R14 ;  /* 0x0000000e4e0a7220 */ /* 0x000fe20000400000 */
[----:B------:R-:W-:Y:S01]  /*62f0*/  IADD3 R195, PT, PT, R186, R207, RZ ;  /* 0x000000cfbac37210 */ /* 0x000fe20007ffe0ff */
[C---:B------:R-:W-:Y:S01]  /*6300*/  FFMA R11, R81.reuse, R90, R11 ;  /* 0x0000005a510b7223 */ /* 0x040fe2000000000b */
[C---:B------:R-:W-:Y:S01]  /*6310*/  FFMA R8, R81.reuse, R89, R8 ;  /* 0x0000005951087223 */ /* 0x040fe20000000008 */
[C---:B------:R-:W-:Y:S01]  /*6320*/  FFMA R9, R81.reuse, R92, R9 ;  /* 0x0000005c51097223 */ /* 0x040fe20000000009 */
[--C-:B------:R-:W-:Y:S02]  /*6330*/  HADD2.F32 R95, -RZ, R97.reuse.H0_H0 ;  /* 0x20000061ff5f7230 */ /* 0x100fe40000004100 */
[----:B------:R-:W-:Y:S01]  /*6340*/  FFMA R10, R81, R91, R10 ;  /* 0x0000005b510a7223 */ /* 0x000fe2000000000a */
[----:B------:R-:W-:Y:S01]  /*6350*/  F2FP.SATFINITE.E4M3.F32.PACK_AB_MERGE_C R201, R11, R6, RZ ;  /* 0x000000060bc9723e */ /* 0x000fe200048070ff */
[C---:B------:R-:W-:Y:S01]  /*6360*/  FMUL R15, R78.reuse, R15 ;  /* 0x0000000f4e0f7220 */ /* 0x040fe20000400000 */
[----:B------:R-:W-:Y:S02]  /*6370*/  HADD2.F32 R98, -RZ, R97.H1_H1 ;  /* 0x30000061ff627230 */ /* 0x000fe40000004100 */
[C---:B------:R-:W-:Y:S01]  /*6380*/  FMUL R14, R78.reuse, R18 ;  /* 0x000000124e0e7220 */ /* 0x040fe20000400000 */
[----:B------:R-:W-:Y:S01]  /*6390*/  F2FP.SATFINITE.E4M3.F32.PACK_AB_MERGE_C R201, R5, R4, R201 ;  /* 0x0000000405c9723e */ /* 0x000fe200048070c9 */
[----:B------:R-:W-:Y:S02]  /*63a0*/  HADD2.F32 R97, -RZ, R99.H0_H0 ;  /* 0x20000063ff617230 */ /* 0x000fe40000004100 */
[C---:B------:R-:W-:Y:S01]  /*63b0*/  FFMA R15, R81.reuse, R94, R15 ;  /* 0x0000005e510f7223 */ /* 0x040fe2000000000f */
[C---:B------:R-:W-:Y:S01]  /*63c0*/  FFMA R12, R81.reuse, R93, R12 ;  /* 0x0000005d510c7223 */ /* 0x040fe2000000000c */
[----:B------:R-:W-:Y:S01]  /*63d0*/  FFMA R13, R81, R96, R13 ;  /* 0x00000060510d7223 */ /* 0x000fe2000000000d */
[----:B------:R-:W-:Y:S01]  /*63e0*/  F2FP.F16.E4M3.UNPACK_B R135, R161 ;  /* 0x000000a1ff87723e */ /* 0x000fe200020006ff */
[--C-:B------:R-:W-:Y:S01]  /*63f0*/  HADD2.F32 R99, -RZ, R101.reuse.H0_H0 ;  /* 0x20000065ff637230 */ /* 0x100fe20000004100 */
[----:B------:R-:W-:Y:S01]  /*6400*/  F2FP.SATFINITE.E4M3.F32.PACK_AB_MERGE_C R202, R15, R10, RZ ;  /* 0x0000000a0fca723e */ /* 0x000fe200048070ff */
[----:B------:R-:W-:Y:S01]  /*6410*/  FFMA R14, R81, R95, R14 ;  /* 0x0000005f510e7223 */ /* 0x000fe2000000000e */
[C---:B------:R-:W-:Y:S01]  /*6420*/  FMUL R19, R78.reuse, R19 ;  /* 0x000000134e137220 */ /* 0x040fe20000400000 */
[----:B------:R-:W-:Y:S01]  /*6430*/  HADD2.F32 R102, -RZ, R101.H1_H1 ;  /* 0x30000065ff667230 */ /* 0x000fe20000004100 */
[----:B------:R-:W-:Y:S01]  /*6440*/  F2FP.SATFINITE.E4M3.F32.PACK_AB_MERGE_C R202, R9, R8, R202 ;  /* 0x0000000809ca723e */ /* 0x000fe200048070ca */
[----:B------:R-:W-:Y:S02]  /*6450*/  HADD2.F32 R101, -RZ, R103.H0_H0 ;  /* 0x20000067ff657230 */ /* 0x000fe40000004100 */
[C---:B------:R-:W-:Y:S01]  /*6460*/  FFMA R19, R81.reuse, R98, R19 ;  /* 0x0000006251137223 */ /* 0x040fe20000000013 */
[C---:B------:R-:W-:Y:S01]  /*6470*/  FFMA R16, R81.reuse, R97, R16 ;  /* 0x0000006151107223 */ /* 0x040fe20000000010 */
[----:B------:R-:W-:Y:S01]  /*6480*/  FFMA R17, R81, R100, R17 ;  /* 0x0000006451117223 */ /* 0x000fe20000000011 */
[----:B------:R-:W-:Y:S02]  /*6490*/  HADD2.F32 R136, -RZ, R135.H1_H1 ;  /* 0x30000087ff887230 */ /* 0x000fe40000004100 */
[C---:B------:R-:W-:Y:S01]  /*64a0*/  FMUL R18, R78.reuse, R22 ;  /* 0x000000164e127220 */ /* 0x040fe20000400000 */
[----:B------:R-:W-:Y:S01]  /*64b0*/  F2FP.F16.E4M3.UNPACK_B R137, R161.H1 ;  /* 0x000000a1ff89723e */ /* 0x000fe200030006ff */
[C---:B------:R-:W-:Y:S01]  /*64c0*/  FMUL R23, R78.reuse, R23 ;  /* 0x000000174e177220 */ /* 0x040fe20000400000 */
[--C-:B------:R-:W-:Y:S01]  /*64d0*/  HADD2.F32 R103, -RZ, R105.reuse.H0_H0 ;  /* 0x20000069ff677230 */ /* 0x100fe20000004100 */
[----:B------:R-:W-:Y:S01]  /*64e0*/  F2FP.SATFINITE.E4M3.F32.PACK_AB_MERGE_C R203, R19, R14, RZ ;  /* 0x0000000e13cb723e */ /* 0x000fe200048070ff */
[C---:B------:R-:W-:Y:S01]  /*64f0*/  FFMA R18, R81.reuse, R99, R18 ;  /* 0x0000006351127223 */ /* 0x040fe20000000012 */
[C---:B------:R-:W-:Y:S01]  /*6500*/  FFMA R23, R81.reuse, R102, R23 ;  /* 0x0000006651177223 */ /* 0x040fe20000000017 */
[----:B------:R-:W-:Y:S01]  /*6510*/  FFMA R20, R81, R101, R20 ;  /* 0x0000006551147223 */ /* 0x000fe20000000014 */
[----:B------:R-:W-:Y:S01]  /*6520*/  F2FP.F16.E4M3.UNPACK_B R139, R162 ;  /* 0x000000a2ff8b723e */ /* 0x000fe200020006ff */
[----:B------:R-:W-:Y:S01]  /*6530*/  HADD2.F32 R106, -RZ, R105.H1_H1 ;  /* 0x30000069ff6a7230 */ /* 0x000fe20000004100 */
[----:B------:R-:W-:Y:S01]  /*6540*/  F2FP.SATFINITE.E4M3.F32.PACK_AB_MERGE_C R203, R13, R12, R203 ;  /* 0x0000000c0dcb723e */ /* 0x000fe200048070cb */
[----:B------:R-:W-:Y:S01]  /*6550*/  FFMA R21, R81, R104, R21 ;  /* 0x0000006851157223 */ /* 0x000fe20000000015 */
[----:B------:R-:W-:Y:S01]  /*6560*/  F2FP.SATFINITE.E4M3.F32.PACK_AB_MERGE_C R208, R23, R18, RZ ;  /* 0x0000001217d0723e */ /* 0x000fe200048070ff */
[----:B------:R-:W-:Y:S02]  /*6570*/  HADD2.F32 R105, -RZ, R107.H0_H0 ;  /* 0x2000006bff697230 */ /* 0x000fe40000004100 */
[C---:B------:R-:W-:Y:S01]  /*6580*/  FMUL R22, R78.reuse, R26 ;  /* 0x0000001a4e167220 */ /* 0x040fe20000400000 */
[----:B------:R1:W-:Y:S01]  /*6590*/  STS.128 [R172+UR49+0x8200], R200 ;  /* 0x008200c8ac007988 */ /* 0x0003e20008000c31 */
[----:B------:R-:W-:Y:S01]  /*65a0*/  F2FP.SATFINITE.E4M3.F32.PACK_AB_MERGE_C R208, R17, R16, R208 ;  /* 0x0000001011d0723e */ /* 0x000fe200048070d0 */
[----:B------:R-:W-:Y:S02]  /*65b0*/  HADD2.F32 R140, -RZ, R139.H1_H1 ;  /* 0x3000008bff8c7230 */ /* 0x000fe40000004100 */
[C---:B------:R-:W-:Y:S01]  /*65c0*/  FFMA R22, R81.reuse, R103, R22 ;  /* 0x0000006751167223 */ /* 0x040fe20000000016 */
[C---:B------:R-:W-:Y:S01]  /*65d0*/  FMUL R27, R78.reuse, R27 ;  /* 0x0000001b4e1b7220 */ /* 0x040fe20000400000 */
[--C-:B------:R-:W-:Y:S02]  /*65e0*/  HADD2.F32 R107, -RZ, R109.reuse.H0_H0 ;  /* 0x2000006dff6b7230 */ /* 0x100fe40000004100 */
[C---:B------:R-:W-:Y:S01]  /*65f0*/  FMUL R26, R78.reuse, R30 ;  /* 0x0000001e4e1a7220 */ /* 0x040fe20000400000 */
[----:B------:R-:W-:Y:S02]  /*6600*/  HADD2.F32 R110, -RZ, R109.H1_H1 ;  /* 0x3000006dff6e7230 */ /* 0x000fe40000004100 */
[C---:B------:R-:W-:Y:S01]  /*6610*/  FFMA R27, R81.reuse, R106, R27 ;  /* 0x0000006a511b7223 */ /* 0x040fe2000000001b */
[C---:B------:R-:W-:Y:S01]  /*6620*/  FFMA R24, R81.reuse, R105, R24 ;  /* 0x0000006951187223 */ /* 0x040fe20000000018 */
[----:B------:R-:W-:Y:S01]  /*6630*/  FFMA R25, R81, R108, R25 ;  /* 0x0000006c51197223 */ /* 0x000fe20000000019 */
[----:B------:R-:W-:Y:S01]  /*6640*/  F2FP.F16.E4M3.UNPACK_B R141, R162.H1 ;  /* 0x000000a2ff8d723e */ /* 0x000fe200030006ff */
[----:B------:R-:W-:Y:S01]  /*6650*/  HADD2.F32 R109, -RZ, R111.H0_H0 ;  /* 0x2000006fff6d7230 */ /* 0x000fe20000004100 */
[----:B------:R-:W-:Y:S01]  /*6660*/  F2FP.SATFINITE.E4M3.F32.PACK_AB_MERGE_C R209, R27, R22, RZ ;  /* 0x000000161bd1723e */ /* 0x000fe200048070ff */
[----:B------:R-:W-:Y:S01]  /*6670*/  FFMA R26, R81, R107, R26 ;  /* 0x0000006b511a7223 */ /* 0x000fe2000000001a */
[C---:B------:R-:W-:Y:S01]  /*6680*/  FMUL R31, R78.reuse, R31 ;  /* 0x0000001f4e1f7220 */ /* 0x040fe20000400000 */
[--C-:B------:R-:W-:Y:S01]  /*6690*/  HADD2.F32 R111, -RZ, R113.reuse.H0_H0 ;  /* 0x20000071ff6f7230 */ /* 0x100fe20000004100 */
[----:B------:R-:W-:Y:S01]  /*66a0*/  F2FP.SATFINITE.E4M3.F32.PACK_AB_MERGE_C R209, R21, R20, R209 ;  /* 0x0000001415d1723e */ /* 0x000fe200048070d1 */
[----:B------:R-:W-:Y:S02]  /*66b0*/  HADD2.F32 R114, -RZ, R113.H1_H1 ;  /* 0x30000071ff727230 */ /* 0x000fe40000004100 */
[C---:B------:R-:W-:Y:S01]  /*66c0*/  FFMA R31, R81.reuse, R110, R31 ;  /* 0x0000006e511f7223 */ /* 0x040fe2000000001f */
[C---:B------:R-:W-:Y:S01]  /*66d0*/  FFMA R28, R81.reuse, R109, R28 ;  /* 0x0000006d511c7223 */ /* 0x040fe2000000001c */
[----:B------:R-:W-:Y:S01]  /*66e0*/  FFMA R29, R81, R112, R29 ;  /* 0x00000070511d7223 */ /* 0x000fe2000000001d */
[----:B------:R-:W-:Y:S02]  /*66f0*/  HADD2.F32 R113, -RZ, R115.H0_H0 ;  /* 0x20000073ff717230 */ /* 0x000fe40000004100 */
[C---:B------:R-:W-:Y:S01]  /*6700*/  FMUL R30, R78.reuse, R34 ;  /* 0x000000224e1e7220 */ /* 0x040fe20000400000 */
[----:B------:R-:W-:Y:S01]  /*6710*/  F2FP.F16.E4M3.UNPACK_B R143, R163 ;  /* 0x000000a3ff8f723e */ /* 0x000fe200020006ff */
[C---:B------:R-:W-:Y:S01]  /*6720*/  FMUL R35, R78.reuse, R35 ;  /* 0x000000234e237220 */ /* 0x040fe20000400000 */
[----:B------:R-:W-:Y:S01]  /*6730*/  HADD2.F32 R115, -RZ, R117.H0_H0 ;  /* 0x20000075ff737230 */ /* 0x000fe20000004100 */
[----:B------:R-:W-:Y:S01]  /*6740*/  F2FP.SATFINITE.E4M3.F32.PACK_AB_MERGE_C R210, R31, R26, RZ ;  /* 0x0000001a1fd2723e */ /* 0x000fe200048070ff */
[C---:B------:R-:W-:Y:S01]  /*6750*/  FFMA R30, R81.reuse, R111, R30 ;  /* 0x0000006f511e7223 */ /* 0x040fe2000000001e */
[C---:B------:R-:W-:Y:S01]  /*6760*/  FFMA R35, R81.reuse, R114, R35 ;  /* 0x0000007251237223 */ /* 0x040fe20000000023 */
[C---:B------:R-:W-:Y:S01]  /*6770*/  FFMA R32, R81.reuse, R113, R32 ;  /* 0x0000007151207223 */ /* 0x040fe20000000020 */
[----:B------:R-:W-:Y:S01]  /*6780*/  F2FP.F16.E4M3.UNPACK_B R145, R163.H1 ;  /* 0x000000a3ff91723e */ /* 0x000fe200030006ff */
[----:B------:R-:W-:Y:S01]  /*6790*/  FFMA R33, R81, R116, R33 ;  /* 0x0000007451217223 */ /* 0x000fe20000000021 */
[----:B------:R-:W-:Y:S01]  /*67a0*/  F2FP.SATFINITE.E4M3.F32.PACK_AB_MERGE_C R210, R25, R24, R210 ;  /* 0x0000001819d2723e */ /* 0x000fe200048070d2 */
[----:B------:R-:W-:Y:S01]  /*67b0*/  HADD2.F32 R144, -RZ, R143.H1_H1 ;  /* 0x3000008fff907230 */ /* 0x000fe20000004100 */
[----:B------:R-:W-:Y:S01]  /*67c0*/  F2FP.SATFINITE.E4M3.F32.PACK_AB_MERGE_C R211, R35, R30, RZ ;  /* 0x0000001e23d3723e */ /* 0x000fe200048070ff */
[----:B------:R-:W-:Y:S02]  /*67d0*/  HADD2.F32 R118, -RZ, R117.H1_H1 ;  /* 0x30000075ff767230 */ /* 0x000fe40000004100 */
[C---:B------:R-:W-:Y:S01]  /*67e0*/  FMUL R34, R78.reuse, R38 ;  /* 0x000000264e227220 */ /* 0x040fe20000400000 */
[----:B------:R-:W-:Y:S01]  /*67f0*/  HADD2.F32 R117, -RZ, R119.H0_H0 ;  /* 0x20000077ff757230 */ /* 0x000fe20000004100 */
[----:B------:R-:W-:Y:S01]  /*6800*/  F2FP.SATFINITE.E4M3.F32.PACK_AB_MERGE_C R211, R29, R28, R211 ;  /* 0x0000001c1dd3723e */ /* 0x000fe200048070d3 */
[C---:B------:R-:W-:Y:S01]  /*6810*/  FMUL R39, R78.reuse, R39 ;  /* 0x000000274e277220 */ /* 0x040fe20000400000 */
[--C-:B------:R-:W-:Y:S02]  /*6820*/  HADD2.F32 R119, -RZ, R121.reuse.H0_H0 ;  /* 0x20000079ff777230 */ /* 0x100fe40000004100 */
[C---:B------:R-:W-:Y:S01]  /*6830*/  FFMA R34, R81.reuse, R115, R34 ;  /* 0x0000007351227223 */ /* 0x040fe20000000022 */
[----:B------:R-:W-:Y:S01]  /*6840*/  HADD2.F32 R122, -RZ, R121.H1_H1 ;  /* 0x30000079ff7a7230 */ /* 0x000fe20000004100 */
[----:B------:R1:W-:Y:S01]  /*6850*/  STS.128 [R192+0x8010], R208 ;  /* 0x008010d0c0007388 */ /* 0x0003e20000000c00 */
[----:B------:R-:W-:Y:S02]  /*6860*/  HADD2.F32 R121, -RZ, R123.H0_H0 ;  /* 0x2000007bff797230 */ /* 0x000fe40000004100 */
[C---:B------:R-:W-:Y:S01]  /*6870*/  FFMA R39, R81.reuse, R118, R39 ;  /* 0x0000007651277223 */ /* 0x040fe20000000027 */
[C---:B------:R-:W-:Y:S01]  /*6880*/  FFMA R36, R81.reuse, R117, R36 ;  /* 0x0000007551247223 */ /* 0x040fe20000000024 */
[----:B------:R-:W-:Y:S01]  /*6890*/  FFMA R37, R81, R120, R37 ;  /* 0x0000007851257223 */ /* 0x000fe20000000025 */
[C---:B------:R-:W-:Y:S01]  /*68a0*/  FMUL R38, R78.reuse, R42 ;  /* 0x0000002a4e267220 */ /* 0x040fe20000400000 */
[----:B------:R-:W-:Y:S01]  /*68b0*/  ISETP.NE.AND P0, PT, R189, RZ, PT ;  /* 0x000000ffbd00720c */ /* 0x000fe20003f05270 */
[C---:B------:R-:W-:Y:S01]  /*68c0*/  FMUL R43, R78.reuse, R43 ;  /* 0x0000002b4e2b7220 */ /* 0x040fe20000400000 */
[--C-:B------:R-:W-:Y:S01]  /*68d0*/  HADD2.F32 R123, -RZ, R125.reuse.H0_H0 ;  /* 0x2000007dff7b7230 */ /* 0x100fe20000004100 */
[----:B------:R-:W-:Y:S01]  /*68e0*/  F2FP.SATFINITE.E4M3.F32.PACK_AB_MERGE_C R212, R39, R34, RZ ;  /* 0x0000002227d4723e */ /* 0x000fe200048070ff */
[C---:B------:R-:W-:Y:S01]  /*68f0*/  FFMA R38, R81.reuse, R119, R38 ;  /* 0x0000007751267223 */ /* 0x040fe20000000026 */
[C---:B------:R-:W-:Y:S01]  /*6900*/  FFMA R43, R81.reuse, R122, R43 ;  /* 0x0000007a512b7223 */ /* 0x040fe2000000002b */
[----:B------:R-:W-:Y:S01]  /*6910*/  FFMA R40, R81, R121, R40 ;  /* 0x0000007951287223 */ /* 0x000fe20000000028 */
[----:B------:R-:W-:Y:S01]  /*6920*/  F2FP.SATFINITE.E4M3.F32.PACK_AB_MERGE_C R212, R33, R32, R212 ;  /* 0x0000002021d4723e */ /* 0x000fe200048070d4 */
[----:B------:R-:W-:Y:S01]  /*6930*/  FFMA R41, R81, R124, R41 ;  /* 0x0000007c51297223 */ /* 0x000fe20000000029 */
[----:B------:R-:W-:Y:S01]  /*6940*/  HADD2.F32 R126, -RZ, R125.H1_H1 ;  /* 0x3000007dff7e7230 */ /* 0x000fe20000004100 */
[----:B------:R-:W-:Y:S01]  /*6950*/  F2FP.SATFINITE.E4M3.F32.PACK_AB_MERGE_C R213, R43, R38, RZ ;  /* 0x000000262bd5723e */ /* 0x000fe200048070ff */
[----:B------:R-:W-:Y:S02]  /*6960*/  HADD2.F32 R125, -RZ, R127.H0_H0 ;  /* 0x2000007fff7d7230 */ /* 0x000fe40000004100 */
[C---:B------:R-:W-:Y:S01]  /*6970*/  FMUL R42, R78.reuse, R46 ;  /* 0x0000002e4e2a7220 */ /* 0x040fe20000400000 */
[----:B------:R-:W-:Y:S01]  /*6980*/  FMUL R47, R78, R47 ;  /* 0x0000002f4e2f7220 */ /* 0x000fe20000400000 */
[--C-:B------:R-:W-:Y:S01]  /*6990*/  HADD2.F32 R127, -RZ, R129.reuse.H0_H0 ;  /* 0x20000081ff7f7230 */ /* 0x100fe20000004100 */
[----:B------:R-:W-:Y:S01]  /*69a0*/  F2FP.SATFINITE.E4M3.F32.PACK_AB_MERGE_C R213, R37, R36, R213 ;  /* 0x0000002425d5723e */ /* 0x000fe200048070d5 */
[C---:B------:R-:W-:Y:S01]  /*69b0*/  FFMA R42, R81.reuse, R123, R42 ;  /* 0x0000007b512a7223 */ /* 0x040fe2000000002a */
[C---:B------:R-:W-:Y:S01]  /*69c0*/  FFMA R47, R81.reuse, R126, R47 ;  /* 0x0000007e512f7223 */ /* 0x040fe2000000002f */
[C---:B------:R-:W-:Y:S01]  /*69d0*/  FFMA R44, R81.reuse, R125, R44 ;  /* 0x0000007d512c7223 */ /* 0x040fe2000000002c */
[----:B------:R-:W-:Y:S01]  /*69e0*/  ISETP.NE.AND P6, PT, R198, RZ, PT ;  /* 0x000000ffc600720c */ /* 0x000fe20003fc5270 */
[----:B------:R-:W-:Y:S01]  /*69f0*/  FFMA R45, R81, R128, R45 ;  /* 0x00000080512d7223 */ /* 0x000fe2000000002d */
[----:B------:R-:W-:Y:S01]  /*6a00*/  HADD2.F32 R130, -RZ, R129.H1_H1 ;  /* 0x30000081ff827230 */ /* 0x000fe20000004100 */
[----:B------:R-:W-:Y:S01]  /*6a10*/  F2FP.SATFINITE.E4M3.F32.PACK_AB_MERGE_C R214, R47, R42, RZ ;  /* 0x0000002a2fd6723e */ /* 0x000fe200048070ff */
[----:B------:R-:W-:Y:S02]  /*6a20*/  HADD2.F32 R129, -RZ, R131.H0_H0 ;  /* 0x20000083ff817230 */ /* 0x000fe40000004100 */
[C---:B------:R-:W-:Y:S01]  /*6a30*/  FMUL R46, R78.reuse, R50 ;  /* 0x000000324e2e7220 */ /* 0x040fe20000400000 */
[C---:B------:R-:W-:Y:S01]  /*6a40*/  FMUL R51, R78.reuse, R51 ;  /* 0x000000334e337220 */ /* 0x040fe20000400000 */
[--C-:B------:R-:W-:Y:S02]  /*6a50*/  HADD2.F32 R131, -RZ, R133.reuse.H0_H0 ;  /* 0x20000085ff837230 */ /* 0x100fe40000004100 */
[C---:B------:R-:W-:Y:S01]  /*6a60*/  FMUL R50, R78.reuse, R54 ;  /* 0x000000364e327220 */ /* 0x040fe20000400000 */
[C---:B------:R-:W-:Y:S01]  /*6a70*/  FFMA R46, R81.reuse, R127, R46 ;  /* 0x0000007f512e7223 */ /* 0x040fe2000000002e */
[----:B------:R-:W-:Y:S02]  /*6a80*/  HADD2.F32 R134, -RZ, R133.H1_H1 ;  /* 0x30000085ff867230 */ /* 0x000fe40000004100 */
[C---:B------:R-:W-:Y:S01]  /*6a90*/  FFMA R51, R81.reuse, R130, R51 ;  /* 0x0000008251337223 */ /* 0x040fe20000000033 */
[----:B------:R-:W-:Y:S02]  /*6aa0*/  HADD2.F32 R133, -RZ, R135.H0_H0 ;  /* 0x20000087ff857230 */ /* 0x000fe40000004100 */
[C---:B------:R-:W-:Y:S01]  /*6ab0*/  FMUL R55, R78.reuse, R55 ;  /* 0x000000374e377220 */ /* 0x040fe20000400000 */
[C---:B------:R-:W-:Y:S01]  /*6ac0*/  FFMA R48, R81.reuse, R129, R48 ;  /* 0x0000008151307223 */ /* 0x040fe20000000030 */
[C---:B------:R-:W-:Y:S01]  /*6ad0*/  FFMA R49, R81.reuse, R132, R49 ;  /* 0x0000008451317223 */ /* 0x040fe20000000031 */
[--C-:B------:R-:W-:Y:S02]  /*6ae0*/  HADD2.F32 R135, -RZ, R137.reuse.H0_H0 ;  /* 0x20000089ff877230 */ /* 0x100fe40000004100 */
[C---:B------:R-:W-:Y:S01]  /*6af0*/  FFMA R50, R81.reuse, R131, R50 ;  /* 0x0000008351327223 */ /* 0x040fe20000000032 */
[----:B------:R-:W-:Y:S02]  /*6b00*/  HADD2.F32 R138, -RZ, R137.H1_H1 ;  /* 0x30000089ff8a7230 */ /* 0x000fe40000004100 */
[C---:B------:R-:W-:Y:S01]  /*6b10*/  FMUL R54, R78.reuse, R58 ;  /* 0x0000003a4e367220 */ /* 0x040fe20000400000 */
[----:B------:R-:W-:Y:S02]  /*6b20*/  HADD2.F32 R137, -RZ, R139.H0_H0 ;  /* 0x2000008bff897230 */ /* 0x000fe40000004100 */
[C---:B------:R-:W-:Y:S01]  /*6b30*/  FFMA R55, R81.reuse, R134, R55 ;  /* 0x0000008651377223 */ /* 0x040fe20000000037 */
        /* <DEDUP_REMOVED lines=16> */
[----:B------:R-:W-:Y:S01]  /*6c40*/  FFMA R63, R81, R142, R63 ;  /* 0x0000008e513f7223 */ /* 0x000fe2000000003f */
[----:B------:R-:W-:Y:S01]  /*6c50*/  FMUL R67, R78, R67 ;  /* 0x000000434e437220 */ /* 0x000fe20000400000 */
[----:B------:R-:W-:Y:S01]  /*6c60*/  F2FP.SATFINITE.E4M3.F32.PACK_AB_MERGE_C R215, R51, R46, RZ ;  /* 0x0000002e33d7723e */ /* 0x000fe200048070ff */
[C---:B------:R-:W-:Y:S01]  /*6c70*/  FFMA R60, R81.reuse, R141, R60 ;  /* 0x0000008d513c7223 */ /* 0x040fe2000000003c */
[C---:B------:R-:W-:Y:S01]  /*6c80*/  FFMA R61, R81.reuse, R144, R61 ;  /* 0x00000090513d7223 */ /* 0x040fe2000000003d */
[C---:B------:R-:W-:Y:S01]  /*6c90*/  FFMA R62, R81.reuse, R143, R62 ;  /* 0x0000008f513e7223 */ /* 0x040fe2000000003e */
[----:B------:R-:W-:Y:S01]  /*6ca0*/  FFMA R67, R81, R146, R67 ;  /* 0x0000009251437223 */ /* 0x000fe20000000043 */
[----:B------:R-:W-:Y:S02]  /*6cb0*/  F2FP.SATFINITE.E4M3.F32.PACK_AB_MERGE_C R214, R41, R40, R214 ;  /* 0x0000002829d6723e */ /* 0x000fe400048070d6 */
[----:B------:R-:W-:Y:S02]  /*6cc0*/  F2FP.SATFINITE.E4M3.F32.PACK_AB_MERGE_C R215, R45, R44, R215 ;  /* 0x0000002c2dd7723e */ /* 0x000fe400048070d7 */
[----:B------:R-:W-:Y:S02]  /*6cd0*/  F2FP.SATFINITE.E4M3.F32.PACK_AB_MERGE_C R216, R55, R50, RZ ;  /* 0x0000003237d8723e */ /* 0x000fe400048070ff */
[----:B------:R-:W-:Y:S01]  /*6ce0*/  F2FP.SATFINITE.E4M3.F32.PACK_AB_MERGE_C R217, R59, R54, RZ ;  /* 0x000000363bd9723e */ /* 0x000fe200048070ff */
[----:B------:R1:W-:Y:S01]  /*6cf0*/  STS.128 [R195+0x8020], R212 ;  /* 0x008020d4c3007388 */ /* 0x0003e20000000c00 */
[----:B------:R-:W-:Y:S02]  /*6d00*/  F2FP.SATFINITE.E4M3.F32.PACK_AB_MERGE_C R218, R63, R58, RZ ;  /* 0x0000003a3fda723e */ /* 0x000fe400048070ff */
[----:B------:R-:W-:Y:S02]  /*6d10*/  F2FP.SATFINITE.E4M3.F32.PACK_AB_MERGE_C R219, R67, R62, RZ ;  /* 0x0000003e43db723e */ /* 0x000fe400048070ff */
[----:B------:R-:W-:Y:S02]  /*6d20*/  F2FP.SATFINITE.E4M3.F32.PACK_AB_MERGE_C R216, R49, R48, R216 ;  /* 0x0000003031d8723e */ /* 0x000fe400048070d8 */
[----:B------:R-:W-:Y:S02]  /*6d30*/  F2FP.SATFINITE.E4M3.F32.PACK_AB_MERGE_C R217, R53, R52, R217 ;  /* 0x0000003435d9723e */ /* 0x000fe400048070d9 */
[----:B------:R-:W-:Y:S02]  /*6d40*/  F2FP.SATFINITE.E4M3.F32.PACK_AB_MERGE_C R218, R57, R56, R218 ;  /* 0x0000003839da723e */ /* 0x000fe400048070da */
[----:B------:R-:W-:Y:S02]  /*6d50*/  F2FP.SATFINITE.E4M3.F32.PACK_AB_MERGE_C R219, R61, R60, R219 ;  /* 0x0000003c3ddb723e */ /* 0x000fe400048070db */
[----:B------:R-:W-:Y:S02]  /*6d60*/  LEA R204, R181, UR49, 0x3 ;  /* 0x00000031b5cc7c11 */ /* 0x000fe4000f8e18ff */
[----:B------:R-:W-:Y:S01]  /*6d70*/  @P6 SHF.L.U32 R221, R180, 0x1f, RZ ;  /* 0x0000001fb4dd6819 */ /* 0x000fe200000006ff */
[----:B------:R1:W-:Y:S01]  /*6d80*/  STS.128 [R194+0x8010], R216 ;  /* 0x008010d8c2007388 */ /* 0x0003e20000000c00 */
[----:B------:R-:W-:Y:S01]  /*6d90*/  @!PT LDS RZ, [RZ] ;  /* 0x00000000fffff984 */ /* 0x000fe20000000800 */
[----:B------:R-:W-:Y:S01]  /*6da0*/  @!PT LDS RZ, [RZ] ;  /* 0x00000000fffff984 */ /* 0x000fe20000000800 */
[----:B------:R-:W-:Y:S01]  /*6db0*/  @!PT LDS RZ, [RZ] ;  /* 0x00000000fffff984 */ /* 0x000fe20000000800 */
[----:B------:R-:W-:Y:S01]  /*6dc0*/  @!PT LDS RZ, [RZ] ;  /* 0x00000000fffff984 */ /* 0x000fe20000000800 */
[----:B------:R2:W-:Y:S07]  /*6dd0*/  MEMBAR.ALL.CTA ;  /* 0x0000000000007992 */ /* 0x0005ee0000008000 */
[----:B--2---:R-:W2:Y:S02]  /*6de0*/  FENCE.VIEW.ASYNC.S ;  /* 0x00000000000073c6 */ /* 0x004ea40000000000 */
[----:B--2---:R-:W-:Y:S06]  /*6df0*/  BAR.SYNC.DEFER_BLOCKING 0x1, 0x80 ;  /* 0x0042000000007b1d */ /* 0x004fec0000010000 */
[----:B------:R-:W-:Y:S05]  /*6e00*/  @P0 BRA `(.L_x_101) ;  /* 0x0000000000280947 */ /* 0x000fea0003800000 */
[----:B------:R-:W-:Y:S02]  /*6e10*/  UIADD3 UR4, UPT, UPT, UR49, 0x8200, URZ ;  /* 0x0000820031047890 */ /* 0x000fe4000fffe0ff */
[----:B------:R-:W-:Y:S01]  /*6e20*/  UIADD3 UR6, UP0, UPT, UR52, 0x680, URZ ;  /* 0x0000068034067890 */ /* 0x000fe2000ff1e0ff */
[----:B------:R-:W-:Y:S03]  /*6e30*/  UMOV UR43, UR36 ;  /* 0x00000024002b7c82 */ /* 0x000fe60008000000 */
[----:B------:R-:W-:Y:S01]  /*6e40*/  MOV R188, UR4 ;  /* 0x0000000400bc7c02 */ /* 0x000fe20008000f00 */
[----:B------:R-:W-:Y:S03]  /*6e50*/  UIADD3.X UR7, UPT, UPT, URZ, UR53, URZ, UP0, !UPT ;  /* 0x00000035ff077290 */ /* 0x000fe600087fe4ff */
[----:B------:R-:W-:Y:S11]  /*6e60*/  R2UR UR40, R188 ;  /* 0x00000000bc2872ca */ /* 0x000ff600000e0000 */
[----:B------:R-:W-:Y:S02]  /*6e70*/  @!UPT UIADD3 URZ, UPT, UPT, URZ, URZ, URZ ;  /* 0x000000fffffff290 */ /* 0x000fe4000fffe0ff */
[----:B------:R2:W-:Y:S01]  /*6e80*/  UTMASTG.3D [UR40], [UR6] ;  /* 0x00000028060073b5 */ /* 0x0005e20008010000 */
[----:B------:R0:W-:Y:S01]  /*6e90*/  UTMACMDFLUSH ;  /* 0x00000000000079b7 */ /* 0x0001e20000000000 */
[----:B--2---:R-:W-:Y:S04]  /*6ea0*/  DEPBAR.LE SB0, 0x1 ;  /* 0x000080400000791a */ /* 0x004fe80000000000 */
.L_x_101:
[----:B------:R-:W-:Y:S05]  /*6eb0*/  BSYNC.RECONVERGENT B0 ;  /* 0x0000000000007941 */ /* 0x000fea0003800200 */
.L_x_100:
[----:B------:R-:W-:Y:S06]  /*6ec0*/  BAR.SYNC.DEFER_BLOCKING 0x1, 0x80 ;  /* 0x0042000000007b1d */ /* 0x000fec0000010000 */
[----:B------:R-:W2:Y:S01]  /*6ed0*/  @P6 SYNCS.PHASECHK.TRANS64.TRYWAIT P0, [R204+URZ+0x70], R221 ;  /* 0x000070ddcc0065a7 */ /* 0x000ea200080011ff */
[----:B------:R-:W-:Y:S01]  /*6ee0*/  BSSY B1, `(.L_x_102) ;  /* 0x0000023000017945 */ /* 0x000fe20003800000 */
[----:B--2---:R-:W-:Y:S03]  /*6ef0*/  @P6 SEL R196, RZ, 0x1, !P0 ;  /* 0x00000001ffc46807 */ /* 0x004fe60004000000 */
[----:B------:R-:W-:Y:S05]  /*6f00*/  @!P6 BRA `(.L_x_103) ;  /* 0x000000000080e947 */ /* 0x000fea0003800000 */
[----:B------:R-:W-:Y:S01]  /*6f10*/  ISETP.NE.AND P1, PT, R197, RZ, PT ;  /* 0x000000ffc500720c */ /* 0x000fe20003f25270 */
[----:B------:R-:W-:Y:S01]  /*6f20*/  BSSY B0, `(.L_x_104) ;  /* 0x000000a000007945 */ /* 0x000fe20003800000 */
[----:B------:R-:W-:Y:S11]  /*6f30*/  ISETP.NE.AND P0, PT, R196, RZ, PT ;  /* 0x000000ffc400720c */ /* 0x000ff60003f05270 */
[----:B------:R-:W-:Y:S04]  /*6f40*/  @P1 IMAD R0, R181, 0x2000, R186 ;  /* 0x00002000b5001824 */ /* 0x000fe800078e02ba */
[C---:B------:R-:W-:Y:S01]  /*6f50*/  @P1 IMAD.IADD R6, R0.reuse, 0x1, R199 ;  /* 0x0000000100061824 */ /* 0x040fe200078e02c7 */
[----:B------:R-:W-:Y:S03]  /*6f60*/  @P1 IADD3 R4, PT, PT, R0, R207, RZ ;  /* 0x000000cf00041210 */ /* 0x000fe60007ffe0ff */
[----:B------:R-:W-:Y:S01]  /*6f70*/  @P1 IMAD.IADD R2, R205, 0x1, R6 ;  /* 0x00000001cd021824 */ /* 0x000fe200078e0206 */
[----:B------:R-:W-:Y:S06]  /*6f80*/  @P0 BRA `(.L_x_105) ;  /* 0x00000000000c0947 */ /* 0x000fec0003800000 */
[----:B------:R-:W-:Y:S04]  /*6f90*/  SHF.L.U32 R3, R180, 0x1f, RZ ;  /* 0x0000001fb4037819 */ /* 0x000fe800000006ff */
[----:B------:R-:W2:Y:S02]  /*6fa0*/  SYNCS.PHASECHK.TRANS64.TRYWAIT P0, [R204+URZ+0x70], R3 ;  /* 0x00007003cc0075a7 */ /* 0x000ea400080011ff */
[----:B--2---:R-:W-:Y:S05]  /*6fb0*/  @!P0 BRA `(.L_x_106) ;  /* 0x0000004c00148947 */ /* 0x004fea0003800000 */
.L_x_105:
[----:B------:R-:W-:Y:S05]  /*6fc0*/  BSYNC B0 ;  /* 0x0000000000007941 */ /* 0x000fea0003800000 */
.L_x_104:
[----:B------:R-:W-:Y:S01]  /*6fd0*/  ISETP.NE.AND P0, PT, R197, RZ, PT ;  /* 0x000000ffc500720c */ /* 0x000fe20003f05270 */
[----:B--2---:R-:W-:Y:S02]  /*6fe0*/  VIADD R204, R204, 0x90 ;  /* 0x00000090cccc7836 */ /* 0x004fe40000000000 */
[----:B------:R-:W-:Y:S02]  /*6ff0*/  IMAD.U32 R3, RZ, RZ, UR37 ;  /* 0x00000025ff037e24 */ /* 0x000fe4000f8e00ff */
[----:B------:R-:W-:Y:S03]  /*7000*/  VIADD R181, R181, 0x1 ;  /* 0x00000001b5b57836 */ /* 0x000fe60000000000 */
[----:B------:R-:W-:Y:S05]  /*7010*/  PRMT R3, R3, 0x654, R204 ;  /* 0x0000065403037816 */ /* 0x000fea00000000cc */
[----:B------:R2:W3:Y:S04]  /*7020*/  @P0 LDS.128 R148, [R0] ;  /* 0x0000000000940984 */ /* 0x0004e80000000c00 */
[----:B------:R2:W4:Y:S04]  /*7030*/  @P0 LDS.128 R156, [R4+0x20] ;  /* 0x00002000049c0984 */ /* 0x0005280000000c00 */
        /* <DEDUP_REMOVED lines=9> */
[----:B------:R-:W-:Y:S01]  /*70d0*/  SEL R181, R181, RZ, P0 ;  /* 0x000000ffb5b57207 */ /* 0x000fe20000000000 */
[----:B-----5:R5:W-:Y:S02]  /*70e0*/  SYNCS.ARRIVE.TRANS64.RED.A1T0 RZ, [R3+URZ], RZ ;  /* 0x000000ff03ff79a7 */ /* 0x020be400081004ff */
[----:B-----5:R-:W-:Y:S04]  /*70f0*/  SEL R3, RZ, 0x1, P0 ;  /* 0x00000001ff037807 */ /* 0x020fe80000000000 */
[----:B--234-:R-:W-:Y:S02]  /*7100*/  LOP3.LUT R180, R180, R3, RZ, 0x3c, !PT ;  /* 0x00000003b4b47212 */ /* 0x01cfe400078e3cff */
.L_x_103:
[----:B------:R-:W-:Y:S05]  /*7110*/  BSYNC B1 ;  /* 0x0000000000017941 */ /* 0x000fea0003800000 */
.L_x_102:
[----:B------:R-:W-:Y:S01]  /*7120*/  VIADD R0, R80, 0x40 ;  /* 0x0000004050007836 */ /* 0x000fe20000000000 */
[----:B------:R-:W-:Y:S04]  /*7130*/  BSSY.RECONVERGENT B6, `(.L_x_107) ;  /* 0x0000015000067945 */ /* 0x000fe80003800200 */
[----:B------:R-:W-:Y:S04]  /*7140*/  SHF.R.U32.HI R0, RZ, 0x15, R0 ;  /* 0x00000015ff007819 */ /* 0x000fe80000011600 */
[----:B------:R-:W-:Y:S11]  /*7150*/  LOP3.LUT P0, RZ, R0, 0x3, R173, 0x48, !PT ;  /* 0x0000000300ff7812 */ /* 0x000ff600078048ad */
[----:B------:R-:W-:Y:S02]  /*7160*/  @!UPT UIADD3 URZ, UPT, UPT, URZ, URZ, URZ ;  /* 0x000000fffffff290 */ /* 0x000fe4000fffe0ff */
[----:B------:R-:W-:Y:S05]  /*7170*/  @!P0 BRA `(.L_x_108) ;  /* 0x0000000000408947 */ /* 0x000fea0003800000 */
[----:B------:R-:W2:Y:S01]  /*7180*/  LDCU.64 UR8, c[0x4][0x78] ;  /* 0x01000f00ff0877ac */ /* 0x000ea20008000a00 */
[----:B------:R-:W-:Y:S01]  /*7190*/  MOV R3, 0x0 ;  /* 0x0000000000037802 */ /* 0x000fe20000000f00 */
[----:B------:R-:W-:Y:S02]  /*71a0*/  HFMA2 R12, -RZ, RZ, 0, 5.9604644775390625e-08 ;  /* 0x00000001ff0c7431 */ /* 0x000fe400000001ff */
[----:B------:R-:W-:Y:S02]  /*71b0*/  IMAD.MOV.U32 R8, RZ, RZ, 0x192 ;  /* 0x00000192ff087424 */ /* 0x000fe400078e00ff */
[----:B------:R-:W-:Y:S01]  /*71c0*/  IMAD.MOV.U32 R13, RZ, RZ, RZ ;  /* 0x000000ffff0d7224 */ /* 0x000fe200078e00ff */
[----:B------:R-:W3:Y:S01]  /*71d0*/  LDCU.64 UR6, c[0x4][0x80] ;  /* 0x01001000ff0677ac */ /* 0x000ee20008000a00 */
[----:B------:R-:W4:Y:S01]  /*71e0*/  LDC.64 R2, c[0x4][R3] ;  /* 0x0100000003027b82 */ /* 0x000f220000000a00 */
[----:B------:R-:W5:Y:S01]  /*71f0*/  LDCU.64 UR4, c[0x4][0x18] ;  /* 0x01000300ff0477ac */ /* 0x000f620008000a00 */
[----:B--2---:R-:W-:Y:S01]  /*7200*/  MOV R5, UR9 ;  /* 0x0000000900057c02 */ /* 0x004fe20008000f00 */
[----:B------:R-:W-:Y:S01]  /*7210*/  IMAD.U32 R4, RZ, RZ, UR8 ;  /* 0x00000008ff047e24 */ /* 0x000fe2000f8e00ff */
[----:B---3--:R-:W-:Y:S01]  /*7220*/  MOV R7, UR7 ;  /* 0x0000000700077c02 */ /* 0x008fe20008000f00 */
[----:B------:R-:W-:Y:S01]  /*7230*/  IMAD.U32 R6, RZ, RZ, UR6 ;  /* 0x00000006ff067e24 */ /* 0x000fe2000f8e00ff */
[----:B-----5:R-:W-:Y:S01]  /*7240*/  MOV R11, UR5 ;  /* 0x00000005000b7c02 */ /* 0x020fe20008000f00 */
[----:B------:R-:W-:Y:S02]  /*7250*/  IMAD.U32 R10, RZ, RZ, UR4 ;  /* 0x00000004ff0a7e24 */ /* 0x000fe4000f8e00ff */
[----:B------:R-:W-:Y:S07]  /*7260*/  LEPC R20, `(.L_x_108) ;  /* 0x000000001014794e */ /* 0x000fee0000000000 */
[----:B-1--4-:R-:W-:Y:S05]  /*7270*/  CALL.ABS.NOINC R2 ;  /* 0x0000000002007343 */ /* 0x012fea0003c00000 */
.L_x_108:
[----:B------:R-:W-:Y:S05]  /*7280*/  BSYNC.RECONVERGENT B6 ;  /* 0x0000000000067941 */ /* 0x000fea0003800200 */
.L_x_107:
[----:B------:R-:W-:Y:S01]  /*7290*/  F2FP.F16.E4M3.UNPACK_B R4, R149 ;  /* 0x00000095ff04723e */ /* 0x000fe200020006ff */
[----:B------:R-:W-:Y:S05]  /*72a0*/  WARPSYNC.ALL ;  /* 0x0000000000007948 */ /* 0x000fea0003800000 */
[----:B------:R-:W-:Y:S01]  /*72b0*/  R2UR UR4, R80 ;  /* 0x00000000500472ca */ /* 0x000fe200000e0000 */
[--C-:B------:R-:W-:Y:S01]  /*72c0*/  HADD2.F32 R88, -RZ, R4.reuse.H0_H0 ;  /* 0x20000004ff587230 */ /* 0x100fe20000004100 */
[-C--:B------:R-:W-:Y:S01]  /*72d0*/  F2FP.F16.E4M3.UNPACK_B R0, R148.reuse ;  /* 0x00000094ff00723e */ /* 0x080fe200020006ff */
[----:B------:R-:W-:Y:S01]  /*72e0*/  HADD2.F32 R83, -RZ, R4.H1_H1 ;  /* 0x30000004ff537230 */ /* 0x000fe20000004100 */
[----:B------:R-:W-:Y:S01]  /*72f0*/  F2FP.F16.E4M3.UNPACK_B R4, R151 ;  /* 0x00000097ff04723e */ /* 0x000fe200020006ff */
[----:B------:R-:W-:Y:S01]  /*7300*/  BSSY.RECONVERGENT B0, `(.L_x_109) ;  /* 0x0000116000007945 */ /* 0x000fe20003800200 */
[----:B------:R-:W-:Y:S01]  /*7310*/  F2FP.F16.E4M3.UNPACK_B R3, R148.H1 ;  /* 0x00000094ff03723e */ /* 0x000fe200030006ff */
[--C-:B------:R-:W-:Y:S01]  /*7320*/  HADD2.F32 R2, -RZ, R0.reuse.H0_H0 ;  /* 0x20000000ff027230 */ /* 0x100fe20000004100 */
[----:B-1----:R-:W-:Y:S01]  /*7330*/  F2FP.F16.E4M3.UNPACK_B R135, R162 ;  /* 0x000000a2ff87723e */ /* 0x002fe200020006ff */
[----:B------:R-:W-:Y:S01]  /*7340*/  HADD2.F32 R82, -RZ, R0.H1_H1 ;  /* 0x30000000ff527230 */ /* 0x000fe20000004100 */
[----:B------:R-:W-:Y:S01]  /*7350*/  F2FP.F16.E4M3.UNPACK_B R0, R149.H1 ;  /* 0x00000095ff00723e */ /* 0x000fe200030006ff */
[--C-:B------:R-:W-:Y:S01]  /*7360*/  HADD2.F32 R84, -RZ, R3.reuse.H0_H0 ;  /* 0x20000003ff547230 */ /* 0x100fe20000004100 */
[----:B------:R-:W-:Y:S01]  /*7370*/  F2FP.F16.E4M3.UNPACK_B R125, R159.H1 ;  /* 0x0000009fff7d723e */ /* 0x000fe200030006ff */
[----:B------:R-:W-:Y:S01]  /*7380*/  HADD2.F32 R86, -RZ, R3.H1_H1 ;  /* 0x30000003ff567230 */ /* 0x000fe20000004100 */
[-C--:B------:R-:W-:Y:S01]  /*7390*/  F2FP.F16.E4M3.UNPACK_B R3, R150.reuse ;  /* 0x00000096ff03723e */ /* 0x080fe200020006ff */
[--C-:B------:R-:W-:Y:S01]  /*73a0*/  HADD2.F32 R90, -RZ, R0.reuse.H0_H0 ;  /* 0x20000000ff5a7230 */ /* 0x100fe20000004100 */
[----:B------:R-:W-:Y:S01]  /*73b0*/  ISETP.NE.AND P0, PT, R189, RZ, PT ;  /* 0x000000ffbd00720c */ /* 0x000fe20003f05270 */
[----:B------:R-:W-:Y:S01]  /*73c0*/  HADD2.F32 R85, -RZ, R0.H1_H1 ;  /* 0x30000000ff557230 */ /* 0x000fe20000004100 */
[----:B------:R-:W-:Y:S01]  /*73d0*/  F2FP.F16.E4M3.UNPACK_B R0, R150.H1 ;  /* 0x00000096ff00723e */ /* 0x000fe200030006ff */
[--C-:B------:R-:W-:Y:S01]  /*73e0*/  HADD2.F32 R92, -RZ, R3.reuse.H0_H0 ;  /* 0x20000003ff5c7230 */ /* 0x100fe20000004100 */
[----:B------:R-:W-:Y:S01]  /*73f0*/  ISETP.NE.AND P6, PT, R198, RZ, PT ;  /* 0x000000ffc600720c */ /* 0x000fe20003fc5270 */
[----:B------:R-:W-:Y:S01]  /*7400*/  HADD2.F32 R87, -RZ, R3.H1_H1 ;  /* 0x30000003ff577230 */ /* 0x000fe20000004100 */
[----:B------:R-:W-:Y:S01]  /*7410*/  F2FP.F16.E4M3.UNPACK_B R3, R151.H1 ;  /* 0x00000097ff03723e */ /* 0x000fe200030006ff */
[--C-:B------:R-:W-:Y:S02]  /*7420*/  HADD2.F32 R94, -RZ, R0.reuse.H0_H0 ;  /* 0x20000000ff5e7230 */ /* 0x100fe40000004100 */
[----:B------:R-:W-:Y:S01]  /*7430*/  HADD2.F32 R89, -RZ, R0.H1_H1 ;  /* 0x30000000ff597230 */ /* 0x000fe20000004100 */
[-C--:B------:R-:W-:Y:S01]  /*7440*/  F2FP.F16.E4M3.UNPACK_B R0, R152.reuse ;  /* 0x00000098ff00723e */ /* 0x080fe200020006ff */
[--C-:B------:R-:W-:Y:S02]  /*7450*/  HADD2.F32 R96, -RZ, R4.reuse.H0_H0 ;  /* 0x20000004ff607230 */ /* 0x100fe40000004100 */
[----:B------:R-:W-:Y:S01]  /*7460*/  HADD2.F32 R91, -RZ, R4.H1_H1 ;  /* 0x30000004ff5b7230 */ /* 0x000fe20000004100 */
[-C--:B------:R-:W-:Y:S01]  /*7470*/  F2FP.F16.E4M3.UNPACK_B R4, R153.reuse ;  /* 0x00000099ff04723e */ /* 0x080fe200020006ff */
[--C-:B------:R-:W-:Y:S02]  /*7480*/  HADD2.F32 R100, -RZ, R0.reuse.H0_H0 ;  /* 0x20000000ff647230 */ /* 0x100fe40000004100 */
[----:B------:R-:W-:Y:S01]  /*7490*/  HADD2.F32 R95, -RZ, R0.H1_H1 ;  /* 0x30000000ff5f7230 */ /* 0x000fe20000004100 */
[----:B------:R-:W-:Y:S01]  /*74a0*/  F2FP.F16.E4M3.UNPACK_B R0, R153.H1 ;  /* 0x00000099ff00723e */ /* 0x000fe200030006ff */
[--C-:B------:R-:W-:Y:S02]  /*74b0*/  HADD2.F32 R98, -RZ, R3.reuse.H0_H0 ;  /* 0x20000003ff627230 */ /* 0x100fe40000004100 */
[----:B------:R-:W-:Y:S01]  /*74c0*/  HADD2.F32 R93, -RZ, R3.H1_H1 ;  /* 0x30000003ff5d7230 */ /* 0x000fe20000004100 */
[----:B------:R-:W-:Y:S01]  /*74d0*/  F2FP.F16.E4M3.UNPACK_B R3, R152.H1 ;  /* 0x00000098ff03723e */ /* 0x000fe200030006ff */
[--C-:B------:R-:W-:Y:S02]  /*74e0*/  HADD2.F32 R106, -RZ, R0.reuse.H0_H0 ;  /* 0x20000000ff6a7230 */ /* 0x100fe40000004100 */
[----:B------:R-:W-:Y:S01]  /*74f0*/  HADD2.F32 R101, -RZ, R0.H1_H1 ;  /* 0x30000000ff657230 */ /* 0x000fe20000004100 */
[-C--:B------:R-:W-:Y:S01]  /*7500*/  F2FP.F16.E4M3.UNPACK_B R0, R154.reuse.H1 ;  /* 0x0000009aff00723e */ /* 0x080fe200030006ff */
[--C-:B------:R-:W-:Y:S02]  /*7510*/  HADD2.F32 R104, -RZ, R4.reuse.H0_H0 ;  /* 0x20000004ff687230 */ /* 0x100fe40000004100 */
[----:B------:R-:W-:Y:S01]  /*7520*/  HADD2.F32 R99, -RZ, R4.H1_H1 ;  /* 0x30000004ff637230 */ /* 0x000fe20000004100 */
[----:B------:R-:W-:Y:S01]  /*7530*/  F2FP.F16.E4M3.UNPACK_B R4, R155 ;  /* 0x0000009bff04723e */ /* 0x000fe200020006ff */
[--C-:B------:R-:W-:Y:S02]  /*7540*/  HADD2.F32 R102, -RZ, R3.reuse.H0_H0 ;  /* 0x20000003ff667230 */ /* 0x100fe40000004100 */
[----:B------:R-:W-:Y:S01]  /*7550*/  HADD2.F32 R97, -RZ, R3.H1_H1 ;  /* 0x30000003ff617230 */ /* 0x000fe20000004100 */
[----:B------:R-:W-:Y:S01]  /*7560*/  F2FP.F16.E4M3.UNPACK_B R3, R154 ;  /* 0x0000009aff03723e */ /* 0x000fe200020006ff */
[--C-:B------:R-:W-:Y:S02]  /*7570*/  HADD2.F32 R110, -RZ, R0.reuse.H0_H0 ;  /* 0x20000000ff6e7230 */ /* 0x100fe40000004100 */
[----:B------:R-:W-:Y:S01]  /*7580*/  HADD2.F32 R105, -RZ, R0.H1_H1 ;  /* 0x30000000ff697230 */ /* 0x000fe20000004100 */
[-C--:B------:R-:W-:Y:S01]  /*7590*/  F2FP.F16.E4M3.UNPACK_B R0, R156.reuse ;  /* 0x0000009cff00723e */ /* 0x080fe200020006ff */
[--C-:B------:R-:W-:Y:S02]  /*75a0*/  HADD2.F32 R112, -RZ, R4.reuse.H0_H0 ;  /* 0x20000004ff707230 */ /* 0x100fe40000004100 */
[----:B------:R-:W-:Y:S01]  /*75b0*/  HADD2.F32 R107, -RZ, R4.H1_H1 ;  /* 0x30000004ff6b7230 */ /* 0x000fe20000004100 */
[----:B------:R-:W-:Y:S01]  /*75c0*/  F2FP.F16.E4M3.UNPACK_B R4, R157 ;  /* 0x0000009dff04723e */ /* 0x000fe200020006ff */
[--C-:B------:R-:W-:Y:S02]  /*75d0*/  HADD2.F32 R108, -RZ, R3.reuse.H0_H0 ;  /* 0x20000003ff6c7230 */ /* 0x100fe40000004100 */
[----:B------:R-:W-:Y:S01]  /*75e0*/  HADD2.F32 R103, -RZ, R3.H1_H1 ;  /* 0x30000003ff677230 */ /* 0x000fe20000004100 */
[----:B------:R-:W-:Y:S01]  /*75f0*/  F2FP.F16.E4M3.UNPACK_B R3, R155.H1 ;  /* 0x0000009bff03723e */ /* 0x000fe200030006ff */
[--C-:B------:R-:W-:Y:S02]  /*7600*/  HADD2.F32 R116, -RZ, R0.reuse.H0_H0 ;  /* 0x20000000ff747230 */ /* 0x100fe40000004100 */
[----:B------:R-:W-:Y:S01]  /*7610*/  HADD2.F32 R111, -RZ, R0.H1_H1 ;  /* 0x30000000ff6f7230 */ /* 0x000fe20000004100 */
[----:B------:R-:W-:Y:S01]  /*7620*/  F2FP.F16.E4M3.UNPACK_B R0, R156.H1 ;  /* 0x0000009cff00723e */ /* 0x000fe200030006ff */
[--C-:B------:R-:W-:Y:S02]  /*7630*/  HADD2.F32 R120, -RZ, R4.reuse.H0_H0 ;  /* 0x20000004ff787230 */ /* 0x100fe40000004100 */
[----:B------:R-:W-:Y:S02]  /*7640*/  HADD2.F32 R115, -RZ, R4.H1_H1 ;  /* 0x30000004ff737230 */ /* 0x000fe40000004100 */
[--C-:B------:R-:W-:Y:S01]  /*7650*/  HADD2.F32 R114, -RZ, R3.reuse.H0_H0 ;  /* 0x20000003ff727230 */ /* 0x100fe20000004100 */
[----:B------:R-:W1:Y:S01]  /*7660*/  LDTM.x64 R4, tmem[UR4+0x40] ;  /* 0x00004004000479ee */ /* 0x000e620008340000 */
[----:B------:R-:W-:Y:S01]  /*7670*/  HADD2.F32 R109, -RZ, R3.H1_H1 ;  /* 0x30000003ff6d7230 */ /* 0x000fe20000004100 */
[----:B------:R-:W-:Y:S01]  /*7680*/  F2FP.F16.E4M3.UNPACK_B R3, R157.H1 ;  /* 0x0000009dff03723e */ /* 0x000fe200030006ff */
        /* <DEDUP_REMOVED lines=14> */
[----:B------:R-:W-:Y:S01]  /*7770*/  F2FP.F16.E4M3.UNPACK_B R0, R160.H1 ;  /* 0x000000a0ff00723e */ /* 0x000fe200030006ff */
[--C-:B------:R-:W-:Y:S02]  /*7780*/  HADD2.F32 R132, -RZ, R3.reuse.H0_H0 ;  /* 0x20000003ff847230 */ /* 0x100fe40000004100 */
[C---:B-1----:R-:W-:Y:S01]  /*7790*/  FMUL R7, R78.reuse, R7 ;  /* 0x000000074e077220 */ /* 0x042fe20000400000 */
        /* <DEDUP_REMOVED lines=10> */
[C---:B------:R-:W-:Y:S01]  /*7840*/  FMUL R0, R78.reuse, R4 ;  /* 0x000000044e007220 */ /* 0x040fe20000400000 */
[--C-:B------:R-:W-:Y:S01]  /*7850*/  HADD2.F32 R140, -RZ, R135.reuse.H0_H0 ;  /* 0x20000087ff8c7230 */ /* 0x100fe20000004100 */
[----:B------:R-:W-:Y:S01]  /*7860*/  F2FP.F16.E4M3.UNPACK_B R4, R163 ;  /* 0x000000a3ff04723e */ /* 0x000fe200020006ff */
[----:B------:R-:W-:Y:S02]  /*7870*/  HADD2.F32 R135, -RZ, R135.H1_H1 ;  /* 0x30000087ff877230 */ /* 0x000fe40000004100 */
[C---:B------:R-:W-:Y:S01]  /*7880*/  FFMA R0, R81.reuse, R2, R0 ;  /* 0x0000000251007223 */ /* 0x040fe20000000000 */
[C---:B------:R-:W-:Y:S01]  /*7890*/  FMUL R2, R78.reuse, R5 ;  /* 0x000000054e027220 */ /* 0x040fe20000400000 */
[--C-:B------:R-:W-:Y:S01]  /*78a0*/  HADD2.F32 R142, -RZ, R3.reuse.H0_H0 ;  /* 0x20000003ff8e7230 */ /* 0x100fe20000004100 */
[----:B------:R-:W-:Y:S01]  /*78b0*/  F2FP.F16.E4M3.UNPACK_B R5, R163.H1 ;  /* 0x000000a3ff05723e */ /* 0x000fe200030006ff */
[----:B------:R-:W-:Y:S02]  /*78c0*/  HADD2.F32 R137, -RZ, R3.H1_H1 ;  /* 0x30000003ff897230 */ /* 0x000fe40000004100 */
[C---:B------:R-:W-:Y:S01]  /*78d0*/  FFMA R2, R81.reuse, R82, R2 ;  /* 0x0000005251027223 */ /* 0x040fe20000000002 */
[--C-:B------:R-:W-:Y:S02]  /*78e0*/  HADD2.F32 R82, -RZ, R4.reuse.H0_H0 ;  /* 0x20000004ff527230 */ /* 0x100fe40000004100 */
[C---:B------:R-:W-:Y:S01]  /*78f0*/  FMUL R3, R78.reuse, R6 ;  /* 0x000000064e037220 */ /* 0x040fe20000400000 */
[----:B------:R-:W-:Y:S02]  /*7900*/  HADD2.F32 R139, -RZ, R4.H1_H1 ;  /* 0x30000004ff8b7230 */ /* 0x000fe40000004100 */
[C---:B------:R-:W-:Y:S01]  /*7910*/  FMUL R4, R78.reuse, R9 ;  /* 0x000000094e047220 */ /* 0x040fe20000400000 */
[--C-:B------:R-:W-:Y:S02]  /*7920*/  HADD2.F32 R141, -RZ, R5.reuse.H1_H1 ;  /* 0x30000005ff8d7230 */ /* 0x100fe40000004100 */
[C---:B------:R-:W-:Y:S01]  /*7930*/  FFMA R3, R81.reuse, R84, R3 ;  /* 0x0000005451037223 */ /* 0x040fe20000000003 */
[----:B------:R-:W-:Y:S01]  /*7940*/  FFMA R7, R81, R86, R7 ;  /* 0x0000005651077223 */ /* 0x000fe20000000007 */
[----:B------:R-:W-:Y:S02]  /*7950*/  HADD2.F32 R84, -RZ, R5.H0_H0 ;  /* 0x20000005ff547230 */ /* 0x000fe40000004100 */
[C---:B------:R-:W-:Y:S01]  /*7960*/  FMUL R5, R78.reuse, R10 ;  /* 0x0000000a4e057220 */ /* 0x040fe20000400000 */
[C---:B------:R-:W-:Y:S01]  /*7970*/  FMUL R6, R78.reuse, R11 ;  /* 0x0000000b4e067220 */ /* 0x040fe20000400000 */
[C---:B------:R-:W-:Y:S01]  /*7980*/  FMUL R11, R78.reuse, R16 ;  /* 0x000000104e0b7220 */ /* 0x040fe20000400000 */
[----:B------:R-:W-:Y:S01]  /*7990*/  F2FP.SATFINITE.E4M3.F32.PACK_AB_MERGE_C R143, R7, R3, RZ ;  /* 0x00000003078f723e */ /* 0x000fe200048070ff */
[C---:B------:R-:W-:Y:S01]  /*79a0*/  FMUL R3, R78.reuse, R8 ;  /* 0x000000084e037220 */ /* 0x040fe20000400000 */
[C---:B------:R-:W-:Y:S01]  /*79b0*/  FMUL R7, R78.reuse, R12 ;  /* 0x0000000c4e077220 */ /* 0x040fe20000400000 */
[C---:B------:R-:W-:Y:S01]  /*79c0*/  FMUL R8, R78.reuse, R13 ;  /* 0x0000000d4e087220 */ /* 0x040fe20000400000 */
[C---:B------:R-:W-:Y:S01]  /*79d0*/  FMUL R12, R78.reuse, R17 ;  /* 0x000000114e0c7220 */ /* 0x040fe20000400000 */
[C---:B------:R-:W-:Y:S01]  /*79e0*/  FFMA R3, R81.reuse, R88, R3 ;  /* 0x0000005851037223 */ /* 0x040fe20000000003 */
[C---:B------:R-:W-:Y:S01]  /*79f0*/  FFMA R4, R81.reuse, R83, R4 ;  /* 0x0000005351047223 */ /* 0x040fe20000000004 */
[C---:B------:R-:W-:Y:S01]  /*7a00*/  FFMA R5, R81.reuse, R90, R5 ;  /* 0x0000005a51057223 */ /* 0x040fe20000000005 */
[C---:B------:R-:W-:Y:S01]  /*7a10*/  FFMA R6, R81.reuse, R85, R6 ;  /* 0x0000005551067223 */ /* 0x040fe20000000006 */
[C---:B------:R-:W-:Y:S01]  /*7a20*/  FFMA R7, R81.reuse, R92, R7 ;  /* 0x0000005c51077223 */ /* 0x040fe20000000007 */
[C---:B------:R-:W-:Y:S01]  /*7a30*/  FFMA R8, R81.reuse, R87, R8 ;  /* 0x0000005751087223 */ /* 0x040fe20000000008 */
[C---:B------:R-:W-:Y:S01]  /*7a40*/  FMUL R16, R78.reuse, R21 ;  /* 0x000000154e107220 */ /* 0x040fe20000400000 */
[----:B------:R-:W-:Y:S01]  /*7a50*/  FMUL R9, R78, R14 ;  /* 0x0000000e4e097220 */ /* 0x000fe20000400000 */
[----:B------:R-:W-:Y:S01]  /*7a60*/  F2FP.SATFINITE.E4M3.F32.PACK_AB_MERGE_C R5, R6, R5, RZ ;  /* 0x000000050605723e */ /* 0x000fe200048070ff */
[C---:B------:R-:W-:Y:S01]  /*7a70*/  FMUL R10, R78.reuse, R15 ;  /* 0x0000000f4e0a7220 */ /* 0x040fe20000400000 */
[C---:B------:R-:W-:Y:S01]  /*7a80*/  FMUL R15, R78.reuse, R20 ;  /* 0x000000144e0f7220 */ /* 0x040fe20000400000 */
[C---:B------:R-:W-:Y:S01]  /*7a90*/  FFMA R9, R81.reuse, R94, R9 ;  /* 0x0000005e51097223 */ /* 0x040fe20000000009 */
[C---:B------:R-:W-:Y:S01]  /*7aa0*/  FMUL R20, R78.reuse, R25 ;  /* 0x000000194e147220 */ /* 0x040fe20000400000 */
[C---:B------:R-:W-:Y:S01]  /*7ab0*/  FFMA R10, R81.reuse, R89, R10 ;  /* 0x00000059510a7223 */ /* 0x040fe2000000000a */
[C---:B------:R-:W-:Y:S01]  /*7ac0*/  FFMA R11, R81.reuse, R96, R11 ;  /* 0x00000060510b7223 */ /* 0x040fe2000000000b */
[C---:B------:R-:W-:Y:S01]  /*7ad0*/  FFMA R12, R81.reuse, R91, R12 ;  /* 0x0000005b510c7223 */ /* 0x040fe2000000000c */
[C---:B------:R-:W-:Y:S01]  /*7ae0*/  FMUL R13, R78.reuse, R18 ;  /* 0x000000124e0d7220 */ /* 0x040fe20000400000 */
[----:B------:R-:W-:Y:S01]  /*7af0*/  FMUL R14, R78, R19 ;  /* 0x000000134e0e7220 */ /* 0x000fe20000400000 */
[----:B------:R-:W-:Y:S01]  /*7b00*/  F2FP.SATFINITE.E4M3.F32.PACK_AB_MERGE_C R9, R10, R9, RZ ;  /* 0x000000090a09723e */ /* 0x000fe200048070ff */
[C---:B------:R-:W-:Y:S01]  /*7b10*/  FMUL R19, R78.reuse, R24 ;  /* 0x000000184e137220 */ /* 0x040fe20000400000 */
        /* <DEDUP_REMOVED lines=17> */
[----:B------:R-:W-:Y:S01]  /*7c30*/  FMUL R27, R78, R32 ;  /* 0x000000204e1b7220 */ /* 0x000fe20000400000 */
[C---:B------:R-:W-:Y:S01]  /*7c40*/  FFMA R21, R81.reuse, R106, R21 ;  /* 0x0000006a51157223 */ /* 0x040fe20000000015 */
[C---:B------:R-:W-:Y:S01]  /*7c50*/  FFMA R22, R81.reuse, R101, R22 ;  /* 0x0000006551167223 */ /* 0x040fe20000000016 */
[----:B------:R-:W-:Y:S01]  /*7c60*/  F2FP.SATFINITE.E4M3.F32.PACK_AB_MERGE_C R16, R16, R15, R17 ;  /* 0x0000000f1010723e */ /* 0x000fe20004807011 */
[C---:B------:R-:W-:Y:S01]  /*7c70*/  FFMA R23, R81.reuse, R108, R23 ;  /* 0x0000006c51177223 */ /* 0x040fe20000000017 */
[C---:B------:R-:W-:Y:S01]  /*7c80*/  FFMA R24, R81.reuse, R103, R24 ;  /* 0x0000006751187223 */ /* 0x040fe20000000018 */
[----:B------:R-:W-:Y:S01]  /*7c90*/  FMUL R32, R78, R37 ;  /* 0x000000254e207220 */ /* 0x000fe20000400000 */
[----:B------:R-:W-:Y:S01]  /*7ca0*/  F2FP.SATFINITE.E4M3.F32.PACK_AB_MERGE_C R21, R22, R21, RZ ;  /* 0x000000151615723e */ /* 0x000fe200048070ff */
[C---:B------:R-:W-:Y:S01]  /*7cb0*/  FMUL R25, R78.reuse, R30 ;  /* 0x0000001e4e197220 */ /* 0x040fe20000400000 */
[C---:B------:R-:W-:Y:S01]  /*7cc0*/  FMUL R26, R78.reuse, R31 ;  /* 0x0000001f4e1a7220 */ /* 0x040fe20000400000 */
[----:B------:R-:W-:Y:S01]  /*7cd0*/  FMUL R31, R78, R36 ;  /* 0x000000244e1f7220 */ /* 0x000fe20000400000 */
[----:B------:R-:W-:Y:S01]  /*7ce0*/  F2FP.SATFINITE.E4M3.F32.PACK_AB_MERGE_C R17, R20, R19, R21 ;  /* 0x000000131411723e */ /* 0x000fe20004807015 */
        /* <DEDUP_REMOVED lines=8> */
[----:B------:R-:W-:Y:S01]  /*7d70*/  FMUL R35, R78, R40 ;  /* 0x000000284e237220 */ /* 0x000fe20000400000 */
[C---:B------:R-:W-:Y:S01]  /*7d80*/  FFMA R29, R81.reuse, R114, R29 ;  /* 0x00000072511d7223 */ /* 0x040fe2000000001d */
[----:B------:R-:W-:Y:S01]  /*7d90*/  F2FP.SATFINITE.E4M3.F32.PACK_AB_MERGE_C R18, R24, R23, R18 ;  /* 0x000000171812723e */ /* 0x000fe20004807012 */
        /* <DEDUP_REMOVED lines=22> */
[C---:B------:R-:W-:Y:S01]  /*7f00*/  FMUL R41, R78.reuse, R46 ;  /* 0x0000002e4e297220 */ /* 0x040fe20000400000 */
[C---:B------:R-:W-:Y:S01]  /*7f10*/  FMUL R42, R78.reuse, R47 ;  /* 0x0000002f4e2a7220 */ /* 0x040fe20000400000 */
[C---:B------:R-:W-:Y:S01]  /*7f20*/  FFMA R40, R81.reuse, R119, R40 ;  /* 0x0000007751287223 */ /* 0x040fe20000000028 */
[--C-:B------:R-:W-:Y:S02]  /*7f30*/  HADD2.F32 R130, -RZ, R125.reuse.H0_H0 ;  /* 0x2000007dff827230 */ /* 0x100fe40000004100 */
[C---:B------:R-:W-:Y:S01]  /*7f40*/  FFMA R41, R81.reuse, R126, R41 ;  /* 0x0000007e51297223 */ /* 0x040fe20000000029 */
[----:B------:R-:W-:Y:S02]  /*7f50*/  HADD2.F32 R125, -RZ, R125.H1_H1 ;  /* 0x3000007dff7d7230 */ /* 0x000fe40000004100 */
[C---:B------:R-:W-:Y:S01]  /*7f60*/  FMUL R45, R78.reuse, R50 ;  /* 0x000000324e2d7220 */ /* 0x040fe20000400000 */
[C---:B------:R-:W-:Y:S01]  /*7f70*/  FFMA R42, R81.reuse, R121, R42 ;  /* 0x00000079512a7223 */ /* 0x040fe2000000002a */
[C---:B------:R-:W-:Y:S01]  /*7f80*/  FMUL R46, R78.reuse, R51 ;  /* 0x000000334e2e7220 */ /* 0x040fe20000400000 */
[C---:B------:R-:W-:Y:S01]  /*7f90*/  FFMA R43, R81.reuse, R128, R43 ;  /* 0x00000080512b7223 */ /* 0x040fe2000000002b */
[C---:B------:R-:W-:Y:S01]  /*7fa0*/  FMUL R47, R78.reuse, R52 ;  /* 0x000000344e2f7220 */ /* 0x040fe20000400000 */
        /* <DEDUP_REMOVED lines=10> */
[C---:B------:R-:W-:Y:S01]  /*8050*/  FFMA R45, R81.reuse, R130, R45 ;  /* 0x00000082512d7223 */ /* 0x040fe2000000002d */
[C---:B------:R-:W-:Y:S01]  /*8060*/  FMUL R59, R78.reuse, R64 ;  /* 0x000000404e3b7220 */ /* 0x040fe20000400000 */
[C---:B------:R-:W-:Y:S01]  /*8070*/  FMUL R60, R78.reuse, R65 ;  /* 0x000000414e3c7220 */ /* 0x040fe20000400000 */
[C---:B------:R-:W-:Y:S01]  /*8080*/  FMUL R61, R78.reuse, R66 ;  /* 0x000000424e3d7220 */ /* 0x040fe20000400000 */
[----:B------:R-:W-:Y:S01]  /*8090*/  FMUL R62, R78, R67 ;  /* 0x000000434e3e7220 */ /* 0x000fe20000400000 */
[C---:B------:R-:W-:Y:S01]  /*80a0*/  FFMA R46, R81.reuse, R125, R46 ;  /* 0x0000007d512e7223 */ /* 0x040fe2000000002e */
[----:B------:R-:W-:Y:S01]  /*80b0*/  F2FP.SATFINITE.E4M3.F32.PACK_AB_MERGE_C R64, R2, R0, R143 ;  /* 0x000000000240723e */ /* 0x000fe2000480708f */
[C---:B------:R-:W-:Y:S01]  /*80c0*/  FFMA R47, R81.reuse, R132, R47 ;  /* 0x00000084512f7223 */ /* 0x040fe2000000002f */
[----:B------:R-:W-:Y:S01]  /*80d0*/  F2FP.SATFINITE.E4M3.F32.PACK_AB_MERGE_C R65, R4, R3, R5 ;  /* 0x000000030441723e */ /* 0x000fe20004807005 */
[C---:B------:R-:W-:Y:S01]  /*80e0*/  FFMA R48, R81.reuse, R127, R48 ;  /* 0x0000007f51307223 */ /* 0x040fe20000000030 */
[----:B------:R-:W-:Y:S01]  /*80f0*/  F2FP.SATFINITE.E4M3.F32.PACK_AB_MERGE_C R66, R8, R7, R9 ;  /* 0x000000070842723e */ /* 0x000fe20004807009 */
[C---:B------:R-:W-:Y:S01]  /*8100*/  FFMA R49, R81.reuse, R134, R49 ;  /* 0x0000008651317223 */ /* 0x040fe20000000031 */
[----:B------:R-:W-:Y:S01]  /*8110*/  F2FP.SATFINITE.E4M3.F32.PACK_AB_MERGE_C R67, R12, R11, R13 ;  /* 0x0000000b0c43723e */ /* 0x000fe2000480700d */
[----:B------:R-:W-:Y:S01]  /*8120*/  FMUL R53, R78, R58 ;  /* 0x0000003a4e357220 */ /* 0x000fe20000400000 */
[C---:B------:R-:W-:Y:S01]  /*8130*/  FFMA R50, R81.reuse, R129, R50 ;  /* 0x0000008151327223 */ /* 0x040fe20000000032 */
[C---:B------:R-:W-:Y:S01]  /*8140*/  FFMA R51, R81.reuse, R136, R51 ;  /* 0x0000008851337223 */ /* 0x040fe20000000033 */
[C---:B------:R-:W-:Y:S01]  /*8150*/  FFMA R52, R81.reuse, R131, R52 ;  /* 0x0000008351347223 */ /* 0x040fe20000000034 */
[----:B------:R1:W-:Y:S01]  /*8160*/  STS.128 [R172+UR49+0xa200], R64 ;  /* 0x00a20040ac007988 */ /* 0x0003e20008000c31 */
[C---:B------:R-:W-:Y:S01]  /*8170*/  FFMA R53, R81.reuse, R138, R53 ;  /* 0x0000008a51357223 */ /* 0x040fe20000000035 */
[----:B------:R-:W-:Y:S01]  /*8180*/  F2FP.SATFINITE.E4M3.F32.PACK_AB_MERGE_C R37, R38, R37, RZ ;  /* 0x000000252625723e */ /* 0x000fe200048070ff */
[C---:B------:R-:W-:Y:S01]  /*8190*/  FFMA R54, R81.reuse, R133, R54 ;  /* 0x0000008551367223 */ /* 0x040fe20000000036 */
[----:B------:R-:W-:Y:S01]  /*81a0*/  FMUL R58, R78, R63 ;  /* 0x0000003f4e3a7220 */ /* 0x000fe20000400000 */
[C---:B------:R-:W-:Y:S01]  /*81b0*/  FFMA R55, R81.reuse, R140, R55 ;  /* 0x0000008c51377223 */ /* 0x040fe20000000037 */
[C---:B------:R-:W-:Y:S01]  /*81c0*/  FFMA R56, R81.reuse, R135, R56 ;  /* 0x0000008751387223 */ /* 0x040fe20000000038 */
[C---:B------:R-:W-:Y:S01]  /*81d0*/  FFMA R57, R81.reuse, R142, R57 ;  /* 0x0000008e51397223 */ /* 0x040fe20000000039 */
[----:B------:R1:W-:Y:S01]  /*81e0*/  STS.128 [R192+0xa010], R16 ;  /* 0x00a01010c0007388 */ /* 0x0003e20000000c00 */
[----:B------:R-:W-:Y:S01]  /*81f0*/  F2FP.SATFINITE.E4M3.F32.PACK_AB_MERGE_C R33, R36, R35, R37 ;  /* 0x000000232421723e */ /* 0x000fe20004807025 */
[C---:B------:R-:W-:Y:S01]  /*8200*/  FFMA R58, R81.reuse, R137, R58 ;  /* 0x00000089513a7223 */ /* 0x040fe2000000003a */
[----:B------:R-:W-:Y:S01]  /*8210*/  F2FP.SATFINITE.E4M3.F32.PACK_AB_MERGE_C R34, R42, R41, RZ ;  /* 0x000000292a22723e */ /* 0x000fe200048070ff */
[C---:B------:R-:W-:Y:S01]  /*8220*/  FFMA R59, R81.reuse, R82, R59 ;  /* 0x00000052513b7223 */ /* 0x040fe2000000003b */
[----:B------:R-:W-:Y:S01]  /*8230*/  F2FP.SATFINITE.E4M3.F32.PACK_AB_MERGE_C R35, R46, R45, RZ ;  /* 0x0000002d2e23723e */ /* 0x000fe200048070ff */
        /* <DEDUP_REMOVED lines=25> */
[----:B------:R-:W-:Y:S02]  /*83d0*/  UIADD3 UR8, UP0, UPT, UR52, 0x680, URZ ;  /* 0x0000068034087890 */ /* 0x000fe4000ff1e0ff */
[----:B------:R-:W-:Y:S02]  /*83e0*/  UIADD3 UR5, UPT, UPT, UR41, 0x40, URZ ;  /* 0x0000004029057890 */ /* 0x000fe4000fffe0ff */
[----:B------:R-:W-:Y:S02]  /*83f0*/  UIADD3 UR4, UPT, UPT, UR49, 0xa200, URZ ;  /* 0x0000a20031047890 */ /* 0x000fe4000fffe0ff */
[----:B------:R-:W-:Y:S01]  /*8400*/  UIADD3.X UR9, UPT, UPT, URZ, UR53, URZ, UP0, !UPT ;  /* 0x00000035ff097290 */ /* 0x000fe200087fe4ff */
[----:B------:R-:W-:Y:S01]  /*8410*/  UMOV UR6, UR42 ;  /* 0x0000002a00067c82 */ /* 0x000fe20008000000 */
[----:B------:R-:W-:Y:S07]  /*8420*/  UMOV UR7, UR36 ;  /* 0x0000002400077c82 */ /* 0x000fee0008000000 */
[----:B------:R2:W-:Y:S01]  /*8430*/  UTMASTG.3D [UR4], [UR8] ;  /* 0x00000004080073b5 */ /* 0x0005e20008010000 */
[----:B------:R0:W-:Y:S01]  /*8440*/  UTMACMDFLUSH ;  /* 0x00000000000079b7 */ /* 0x0001e20000000000 */
[----:B--2---:R-:W-:Y:S04]  /*8450*/  DEPBAR.LE SB0, 0x1 ;  /* 0x000080400000791a */ /* 0x004fe80000000000 */
.L_x_110:
[----:B------:R-:W-:Y:S05]  /*8460*/  BSYNC.RECONVERGENT B0 ;  /* 0x0000000000007941 */ /* 0x000fea0003800200 */
.L_x_109:
        /* <DEDUP_REMOVED lines=16> */
.L_x_114:
[----:B------:R-:W-:Y:S05]  /*8570*/  BSYNC B0 ;  /* 0x0000000000007941 */ /* 0x000fea0003800000 */
.L_x_113:
        /* <DEDUP_REMOVED lines=20> */
.L_x_112:
[----:B------:R-:W-:Y:S05]  /*86c0*/  BSYNC B1 ;  /* 0x0000000000017941 */ /* 0x000fea0003800000 */
.L_x_111:
[----:B--2---:R-:W-:Y:S01]  /*86d0*/  VIADD R0, R80, 0x80 ;  /* 0x0000008050007836 */ /* 0x004fe20000000000 */
        /* <DEDUP_REMOVED lines=10> */
[----:B------:R-:W5:Y:S01]  /*8780*/  LDCU.64 UR6, c[0x4][0x80] ;  /* 0x01001000ff0677ac */ /* 0x000f620008000a00 */
[----:B------:R-:W1:Y:S01]  /*8790*/  LDC.64 R2, c[0x4][R3] ;  /* 0x0100000003027b82 */ /* 0x000e620000000a00 */
[----:B------:R-:W3:Y:S01]  /*87a0*/  LDCU.64 UR4, c[0x4][0x18] ;  /* 0x01000300ff0477ac */ /* 0x000ee20008000a00 */
[----:B--2---:R-:W-:Y:S01]  /*87b0*/  MOV R5, UR9 ;  /* 0x0000000900057c02 */ /* 0x004fe20008000f00 */
[----:B------:R-:W-:Y:S01]  /*87c0*/  IMAD.U32 R4, RZ, RZ, UR8 ;  /* 0x00000008ff047e24 */ /* 0x000fe2000f8e00ff */
[----:B-----5:R-:W-:Y:S01]  /*87d0*/  MOV R7, UR7 ;  /* 0x0000000700077c02 */ /* 0x020fe20008000f00 */
[----:B------:R-:W-:Y:S01]  /*87e0*/  IMAD.U32 R6, RZ, RZ, UR6 ;  /* 0x00000006ff067e24 */ /* 0x000fe2000f8e00ff */
[----:B---3--:R-:W-:Y:S01]  /*87f0*/  MOV R11, UR5 ;  /* 0x00000005000b7c02 */ /* 0x008fe20008000f00 */
[----:B------:R-:W-:Y:S02]  /*8800*/  IMAD.U32 R10, RZ, RZ, UR4 ;  /* 0x00000004ff0a7e24 */ /* 0x000fe4000f8e00ff */
[----:B------:R-:W-:Y:S07]  /*8810*/  LEPC R20, `(.L_x_117) ;  /* 0x000000001014794e */ /* 0x000fee0000000000 */
[----:B-1--4-:R-:W-:Y:S05]  /*8820*/  CALL.ABS.NOINC R2 ;  /* 0x0000000002007343 */ /* 0x012fea0003c00000 */
.L_x_117:
[----:B------:R-:W-:Y:S05]  /*8830*/  BSYNC.RECONVERGENT B6 ;  /* 0x0000000000067941 */ /* 0x000fea0003800200 */
.L_x_116:
[----:B---3--:R-:W-:Y:S01]  /*8840*/  F2FP.F16.E4M3.UNPACK_B R4, R149 ;  /* 0x00000095ff04723e */ /* 0x008fe200020006ff */
        /* <DEDUP_REMOVED lines=13> */
[----:B----4-:R-:W-:Y:S01]  /*8920*/  F2FP.F16.E4M3.UNPACK_B R125, R159.H1 ;  /* 0x0000009fff7d723e */ /* 0x010fe200030006ff */
        /* <DEDUP_REMOVED lines=262> */
[----:B------:R-:W-:Y:S02]  /*9990*/  UIADD3 UR8, UP0, UPT, UR52, 0x680, URZ ;  /* 0x0000068034087890 */ /* 0x000fe4000ff1e0ff */
[----:B------:R-:W-:Y:S02]  /*99a0*/  UIADD3 UR5, UPT, UPT, UR41, 0x80, URZ ;  /* 0x0000008029057890 */ /* 0x000fe4000fffe0ff */
[----:B------:R-:W-:Y:S01]  /*99b0*/  MOV R188, UR10 ;  /* 0x0000000a00bc7c02 */ /* 0x000fe20008000f00 */
[----:B------:R-:W-:Y:S01]  /*99c0*/  UIADD3.X UR9, UPT, UPT, URZ, UR53, URZ, UP0, !UPT ;  /* 0x00000035ff097290 */ /* 0x000fe200087fe4ff */
[----:B------:R-:W-:Y:S02]  /*99d0*/  UMOV UR6, UR42 ;  /* 0x0000002a00067c82 */ /* 0x000fe40008000000 */
[----:B------:R-:W-:Y:S01]  /*99e0*/  R2UR UR4, R188 ;  /* 0x00000000bc0472ca */ /* 0x000fe200000e0000 */
[----:B------:R-:W-:Y:S11]  /*99f0*/  UMOV UR7, UR36 ;  /* 0x0000002400077c82 */ /* 0x000ff60008000000 */
[----:B------:R-:W-:Y:S01]  /*9a00*/  @!UPT UIADD3 URZ, UPT, UPT, URZ, URZ, URZ ;  /* 0x000000fffffff290 */ /* 0x000fe2000fffe0ff */
[----:B------:R2:W-:Y:S01]  /*9a10*/  UTMASTG.3D [UR4], [UR8] ;  /* 0x00000004080073b5 */ /* 0x0005e20008010000 */
[----:B------:R0:W-:Y:S01]  /*9a20*/  UTMACMDFLUSH ;  /* 0x00000000000079b7 */ /* 0x0001e20000000000 */
[----:B--2---:R-:W-:Y:S04]  /*9a30*/  DEPBAR.LE SB0, 0x1 ;  /* 0x000080400000791a */ /* 0x004fe80000000000 */
.L_x_119:
[----:B------:R-:W-:Y:S05]  /*9a40*/  BSYNC.RECONVERGENT B0 ;  /* 0x0000000000007941 */ /* 0x000fea0003800200 */
.L_x_118:
        /* <DEDUP_REMOVED lines=16> */
.L_x_123:
[----:B------:R-:W-:Y:S05]  /*9b50*/  BSYNC B0 ;  /* 0x0000000000007941 */ /* 0x000fea0003800000 */
.L_x_122:
        /* <DEDUP_REMOVED lines=20> */
.L_x_121:
[----:B------:R-:W-:Y:S05]  /*9ca0*/  BSYNC B1 ;  /* 0x0000000000017941 */ /* 0x000fea0003800000 */
.L_x_120:
[----:B--2---:R-:W-:Y:S05]  /*9cb0*/  VIADD R0, R80, 0xc0 ;  /* 0x000000c050007836 */ /* 0x004fea0000000000 */
        /* <DEDUP_REMOVED lines=20> */
.L_x_125:
[----:B------:R-:W-:Y:S01]  /*9e00*/  ISETP.NE.AND P0, PT, R189, RZ, PT ;  /* 0x000000ffbd00720c */ /* 0x000fe20003f05270 */
[----:B------:R-:W-:Y:S05]  /*9e10*/  WARPSYNC.ALL ;  /* 0x0000000000007948 */ /* 0x000fea0003800000 */
[----:B------:R-:W-:Y:S01]  /*9e20*/  R2UR UR4, R80 ;  /* 0x00000000500472ca */ /* 0x000fe200000e0000 */
[----:B------:R-:W-:Y:S01]  /*9e30*/  BSSY.RECONVERGENT B0, `(.L_x_126) ;  /* 0x000011d000007945 */ /* 0x000fe20003800200 */
[----:B---3--:R-:W-:Y:S02]  /*9e40*/  F2FP.F16.E4M3.UNPACK_B R11, R149 ;  /* 0x00000095ff0b723e */ /* 0x008fe400020006ff */
[----:B------:R-:W-:Y:S02]  /*9e50*/  F2FP.F16.E4M3.UNPACK_B R10, R150 ;  /* 0x00000096ff0a723e */ /* 0x000fe400020006ff */
[----:B------:R-:W-:Y:S01]  /*9e60*/  F2FP.F16.E4M3.UNPACK_B R9, R151 ;  /* 0x00000097ff09723e */ /* 0x000fe200020006ff */
[--C-:B------:R-:W-:Y:S01]  /*9e70*/  HADD2.F32 R83, -RZ, R11.reuse.H0_H0 ;  /* 0x2000000bff537230 */ /* 0x100fe20000004100 */
[----:B----4-:R-:W-:Y:S01]  /*9e80*/  F2FP.F16.E4M3.UNPACK_B R8, R152 ;  /* 0x00000098ff08723e */ /* 0x010fe200020006ff */
[----:B------:R-:W-:Y:S01]  /*9e90*/  HADD2.F32 R84, -RZ, R11.H1_H1 ;  /* 0x3000000bff547230 */ /* 0x000fe20000004100 */
[----:B------:R-:W-:Y:S01]  /*9ea0*/  F2FP.F16.E4M3.UNPACK_B R7, R153 ;  /* 0x00000099ff07723e */ /* 0x000fe200020006ff */
[--C-:B------:R-:W-:Y:S01]  /*9eb0*/  HADD2.F32 R87, -RZ, R10.reuse.H0_H0 ;  /* 0x2000000aff577230 */ /* 0x100fe20000004100 */
[----:B------:R-:W-:Y:S01]  /*9ec0*/  F2FP.F16.E4M3.UNPACK_B R6, R154 ;  /* 0x0000009aff06723e */ /* 0x000fe200020006ff */
[----:B------:R-:W-:Y:S01]  /*9ed0*/  HADD2.F32 R88, -RZ, R10.H1_H1 ;  /* 0x3000000aff587230 */ /* 0x000fe20000004100 */
[----:B------:R-:W-:Y:S01]  /*9ee0*/  F2FP.F16.E4M3.UNPACK_B R5, R155 ;  /* 0x0000009bff05723e */ /* 0x000fe200020006ff */
[--C-:B------:R-:W-:Y:S01]  /*9ef0*/  HADD2.F32 R91, -RZ, R9.reuse.H0_H0 ;  /* 0x20000009ff5b7230 */ /* 0x100fe20000004100 */
[----:B-1----:R-:W-:Y:S01]  /*9f00*/  F2FP.F16.E4M3.UNPACK_B R4, R156 ;  /* 0x0000009cff04723e */ /* 0x002fe200020006ff */
[----:B------:R-:W-:Y:S01]  /*9f10*/  HADD2.F32 R92, -RZ, R9.H1_H1 ;  /* 0x30000009ff5c7230 */ /* 0x000fe20000004100 */
[-C--:B------:R-:W-:Y:S01]  /*9f20*/  F2FP.F16.E4M3.UNPACK_B R2, R148.reuse ;  /* 0x00000094ff02723e */ /* 0x080fe200020006ff */
[--C-:B------:R-:W-:Y:S01]  /*9f30*/  HADD2.F32 R95, -RZ, R8.reuse.H0_H0 ;  /* 0x20000008ff5f7230 */ /* 0x100fe20000004100 */
[----:B------:R-:W-:Y:S01]  /*9f40*/  F2FP.F16.E4M3.UNPACK_B R148, R148.H1 ;  /* 0x00000094ff94723e */ /* 0x000fe200030006ff */
[----:B------:R-:W-:Y:S01]  /*9f50*/  HADD2.F32 R97, -RZ, R8.H1_H1 ;  /* 0x30000008ff617230 */ /* 0x000fe20000004100 */
[----:B------:R-:W-:Y:S01]  /*9f60*/  F2FP.F16.E4M3.UNPACK_B R149, R149.H1 ;  /* 0x00000095ff95723e */ /* 0x000fe200030006ff */
[--C-:B------:R-:W-:Y:S01]  /*9f70*/  HADD2.F32 R98, -RZ, R7.reuse.H0_H0 ;  /* 0x20000007ff627230 */ /* 0x100fe20000004100 */
[----:B------:R-:W-:Y:S01]  /*9f80*/  F2FP.F16.E4M3.UNPACK_B R150, R150.H1 ;  /* 0x00000096ff96723e */ /* 0x000fe200030006ff */
[----:B------:R-:W-:Y:S01]  /*9f90*/  HADD2.F32 R101, -RZ, R7.H1_H1 ;  /* 0x30000007ff657230 */ /* 0x000fe20000004100 */
[----:B------:R-:W-:Y:S01]  /*9fa0*/  F2FP.F16.E4M3.UNPACK_B R151, R151.H1 ;  /* 0x00000097ff97723e */ /* 0x000fe200030006ff */
[--C-:B------:R-:W-:Y:S01]  /*9fb0*/  HADD2.F32 R102, -RZ, R6.reuse.H0_H0 ;  /* 0x20000006ff667230 */ /* 0x100fe20000004100 */
[----:B------:R-:W-:Y:S01]  /*9fc0*/  F2FP.F16.E4M3.UNPACK_B R138, R163 ;  /* 0x000000a3ff8a723e */ /* 0x000fe200020006ff */
[----:B------:R-:W-:Y:S01]  /*9fd0*/  HADD2.F32 R105, -RZ, R6.H1_H1 ;  /* 0x30000006ff697230 */ /* 0x000fe20000004100 */
[----:B------:R-:W-:Y:S01]  /*9fe0*/  R2UR UR5, R193 ;  /* 0x00000000c10572ca */ /* 0x000fe200000e0000 */
[--C-:B------:R-:W-:Y:S01]  /*9ff0*/  HADD2.F32 R106, -RZ, R5.reuse.H0_H0 ;  /* 0x20000005ff6a7230 */ /* 0x100fe20000004100 */
[----:B------:R-:W-:Y:S01]  /*a000*/  F2FP.F16.E4M3.UNPACK_B R116, R157 ;  /* 0x0000009dff74723e */ /* 0x000fe200020006ff */
[----:B------:R-:W-:Y:S01]  /*a010*/  HADD2.F32 R109, -RZ, R5.H1_H1 ;  /* 0x30000005ff6d7230 */ /* 0x000fe20000004100 */
[----:B------:R-:W-:Y:S01]  /*a020*/  F2FP.F16.E4M3.UNPACK_B R120, R158 ;  /* 0x0000009eff78723e */ /* 0x000fe200020006ff */
[--C-:B------:R-:W-:Y:S01]  /*a030*/  HADD2.F32 R110, -RZ, R4.reuse.H0_H0 ;  /* 0x20000004ff6e7230 */ /* 0x100fe20000004100 */
[----:B------:R-:W-:Y:S01]  /*a040*/  F2FP.F16.E4M3.UNPACK_B R124, R159 ;  /* 0x0000009fff7c723e */ /* 0x000fe200020006ff */
[----:B------:R-:W-:Y:S01]  /*a050*/  HADD2.F32 R113, -RZ, R4.H1_H1 ;  /* 0x30000004ff717230 */ /* 0x000fe20000004100 */
[----:B------:R-:W-:Y:S01]  /*a060*/  F2FP.F16.E4M3.UNPACK_B R128, R160 ;  /* 0x000000a0ff80723e */ /* 0x000fe200020006ff */
[----:B------:R-:W1:Y:S01]  /*a070*/  LDTM.x64 R4, tmem[UR4+0xc0] ;  /* 0x0000c004000479ee */ /* 0x000e620008340000 */
[--C-:B------:R-:W-:Y:S01]  /*a080*/  HADD2.F32 R0, -RZ, R2.reuse.H0_H0 ;  /* 0x20000002ff007230 */ /* 0x100fe20000004100 */
[----:B------:R-:W-:Y:S01]  /*a090*/  NOP ;  /* 0x0000000000007918 */ /* 0x000fe20000000000 */
[----:B------:R-:W-:Y:S01]  /*a0a0*/  HADD2.F32 R2, -RZ, R2.H1_H1 ;  /* 0x30000002ff027230 */ /* 0x000fe20000004100 */
[----:B------:R-:W-:Y:S01]  /*a0b0*/  UIADD3 UR5, UPT, UPT, UR5, 0xf0, URZ ;  /* 0x000000f005057890 */ /* 0x000fe2000fffe0ff */
[--C-:B------:R-:W-:Y:S01]  /*a0c0*/  HADD2.F32 R86, -RZ, R149.reuse.H1_H1 ;  /* 0x30000095ff567230 */ /* 0x100fe20000004100 */
[----:B------:R-:W-:Y:S01]  /*a0d0*/  F2FP.F16.E4M3.UNPACK_B R132, R161 ;  /* 0x000000a1ff84723e */ /* 0x000fe200020006ff */
[--C-:B------:R-:W-:Y:S01]  /*a0e0*/  HADD2.F32 R114, -RZ, R116.reuse.H0_H0 ;  /* 0x20000074ff727230 */ /* 0x100fe20000004100 */
[----:B------:R-:W-:Y:S01]  /*a0f0*/  UPRMT UR5, UR37, 0x654, UR5 ;  /* 0x0000065425057896 */ /* 0x000fe20008000005 */
[----:B------:R-:W-:Y:S01]  /*a100*/  HADD2.F32 R117, -RZ, R116.H1_H1 ;  /* 0x30000074ff757230 */ /* 0x000fe20000004100 */
[----:B------:R-:W-:Y:S01]  /*a110*/  F2FP.F16.E4M3.UNPACK_B R136, R162 ;  /* 0x000000a2ff88723e */ /* 0x000fe200020006ff */
[--C-:B------:R-:W-:Y:S01]  /*a120*/  HADD2.F32 R118, -RZ, R120.reuse.H0_H0 ;  /* 0x20000078ff767230 */ /* 0x100fe20000004100 */
[----:B------:R-:W-:Y:S01]  /*a130*/  F2FP.F16.E4M3.UNPACK_B R152, R152.H1 ;  /* 0x00000098ff98723e */ /* 0x000fe200030006ff */
[----:B------:R-:W-:Y:S01]  /*a140*/  HADD2.F32 R121, -RZ, R120.H1_H1 ;  /* 0x30000078ff797230 */ /* 0x000fe20000004100 */
[----:B------:R-:W-:Y:S01]  /*a150*/  F2FP.F16.E4M3.UNPACK_B R153, R153.H1 ;  /* 0x00000099ff99723e */ /* 0x000fe200030006ff */
[--C-:B------:R-:W-:Y:S01]  /*a160*/  HADD2.F32 R122, -RZ, R124.reuse.H0_H0 ;  /* 0x2000007cff7a7230 */ /* 0x100fe20000004100 */
[----:B------:R-:W-:Y:S01]  /*a170*/  F2FP.F16.E4M3.UNPACK_B R154, R154.H1 ;  /* 0x0000009aff9a723e */ /* 0x000fe200030006ff */
[----:B-1----:R-:W-:Y:S01]  /*a180*/  SYNCS.ARRIVE.TRANS64.RED.A1T0 RZ, [UR5], RZ ;  /* 0x000000ffffff79a7 */ /* 0x002fe20008100405 */
[----:B------:R-:W-:Y:S01]  /*a190*/  HADD2.F32 R125, -RZ, R124.H1_H1 ;  /* 0x3000007cff7d7230 */ /* 0x000fe20000004100 */
[----:B------:R-:W-:Y:S01]  /*a1a0*/  F2FP.F16.E4M3.UNPACK_B R155, R155.H1 ;  /* 0x0000009bff9b723e */ /* 0x000fe200030006ff */
[--C-:B------:R-:W-:Y:S01]  /*a1b0*/  HADD2.F32 R126, -RZ, R128.reuse.H0_H0 ;  /* 0x20000080ff7e7230 */ /* 0x100fe20000004100 */
[----:B------:R-:W-:Y:S01]  /*a1c0*/  F2FP.F16.E4M3.UNPACK_B R156, R156.H1 ;  /* 0x0000009cff9c723e */ /* 0x000fe200030006ff */
[----:B------:R-:W-:Y:S01]  /*a1d0*/  HADD2.F32 R129, -RZ, R128.H1_H1 ;  /* 0x30000080ff817230 */ /* 0x000fe20000004100 */
[----:B------:R-:W-:Y:S01]  /*a1e0*/  F2FP.F16.E4M3.UNPACK_B R157, R157.H1 ;  /* 0x0000009dff9d723e */ /* 0x000fe200030006ff */
[C---:B------:R-:W-:Y:S01]  /*a1f0*/  FMUL R4, R78.reuse, R4 ;  /* 0x000000044e047220 */ /* 0x040fe20000400000 */
[C---:B------:R-:W-:Y:S01]  /*a200*/  FMUL R5, R78.reuse, R5 ;  /* 0x000000054e057220 */ /* 0x040fe20000400000 */
[----:B------:R-:W-:Y:S02]  /*a210*/  HADD2.F32 R3, -RZ, R148.H0_H0 ;  /* 0x20000094ff037230 */ /* 0x000fe40000004100 */
        /* <DEDUP_REMOVED lines=11> */
[----:B------:R-:W-:Y:S02]  /*a2d0*/  HADD2.F32 R130, -RZ, R132.H0_H0 ;  /* 0x20000084ff827230 */ /* 0x000fe40000004100 */
[C---:B------:R-:W-:Y:S01]  /*a2e0*/  FMUL R6, R78.reuse, R6 ;  /* 0x000000064e067220 */ /* 0x040fe20000400000 */
[----:B------:R-:W-:Y:S02]  /*a2f0*/  HADD2.F32 R82, -RZ, R148.H1_H1 ;  /* 0x30000094ff527230 */ /* 0x000fe40000004100 */
[C---:B------:R-:W-:Y:S01]  /*a300*/  FMUL R7, R78.reuse, R7 ;  /* 0x000000074e077220 */ /* 0x040fe20000400000 */
[----:B------:R-:W-:Y:S02]  /*a310*/  HADD2.F32 R85, -RZ, R149.H0_H0 ;  /* 0x20000095ff557230 */ /* 0x000fe40000004100 */
[C---:B------:R-:W-:Y:S01]  /*a320*/  FFMA R6, R81.reuse, R3, R6 ;  /* 0x0000000351067223 */ /* 0x040fe20000000006 */
[----:B------:R-:W-:Y:S02]  /*a330*/  HADD2.F32 R133, -RZ, R132.H1_H1 ;  /* 0x30000084ff857230 */ /* 0x000fe40000004100 */
[C---:B------:R-:W-:Y:S01]  /*a340*/  FFMA R7, R81.reuse, R82, R7 ;  /* 0x0000005251077223 */ /* 0x040fe20000000007 */
[C---:B------:R-:W-:Y:S01]  /*a350*/  FFMA R8, R81.reuse, R83, R8 ;  /* 0x0000005351087223 */ /* 0x040fe20000000008 */
[C---:B------:R-:W-:Y:S01]  /*a360*/  FFMA R9, R81.reuse, R84, R9 ;  /* 0x0000005451097223 */ /* 0x040fe20000000009 */
[--C-:B------:R-:W-:Y:S02]  /*a370*/  HADD2.F32 R82, -RZ, R138.reuse.H0_H0 ;  /* 0x2000008aff527230 */ /* 0x100fe40000004100 */
[C---:B------:R-:W-:Y:S01]  /*a380*/  FMUL R10, R78.reuse, R10 ;  /* 0x0000000a4e0a7220 */ /* 0x040fe20000400000 */
[----:B------:R-:W-:Y:S02]  /*a390*/  HADD2.F32 R83, -RZ, R138.H1_H1 ;  /* 0x3000008aff537230 */ /* 0x000fe40000004100 */
[C---:B------:R-:W-:Y:S01]  /*a3a0*/  FMUL R11, R78.reuse, R11 ;  /* 0x0000000b4e0b7220 */ /* 0x040fe20000400000 */
[----:B------:R-:W-:Y:S02]  /*a3b0*/  HADD2.F32 R89, -RZ, R150.H0_H0 ;  /* 0x20000096ff597230 */ /* 0x000fe40000004100 */
[C---:B------:R-:W-:Y:S01]  /*a3c0*/  FFMA R10, R81.reuse, R85, R10 ;  /* 0x00000055510a7223 */ /* 0x040fe2000000000a */
[--C-:B------:R-:W-:Y:S02]  /*a3d0*/  HADD2.F32 R134, -RZ, R136.reuse.H0_H0 ;  /* 0x20000088ff867230 */ /* 0x100fe40000004100 */
[C---:B------:R-:W-:Y:S01]  /*a3e0*/  FFMA R11, R81.reuse, R86, R11 ;  /* 0x00000056510b7223 */ /* 0x040fe2000000000b */
[C---:B------:R-:W-:Y:S01]  /*a3f0*/  FFMA R12, R81.reuse, R87, R12 ;  /* 0x00000057510c7223 */ /* 0x040fe2000000000c */
[----:B------:R-:W-:Y:S01]  /*a400*/  FFMA R13, R81, R88, R13 ;  /* 0x00000058510d7223 */ /* 0x000fe2000000000d */
[----:B------:R-:W-:Y:S01]  /*a410*/  F2FP.SATFINITE.E4M3.F32.PACK_AB_MERGE_C R86, R7, R6, RZ ;  /* 0x000000060756723e */ /* 0x000fe200048070ff */
[C---:B------:R-:W-:Y:S01]  /*a420*/  FMUL R7, R78.reuse, R24 ;  /* 0x000000184e077220 */ /* 0x040fe20000400000 */
[----:B------:R-:W-:Y:S01]  /*a430*/  F2FP.SATFINITE.E4M3.F32.PACK_AB_MERGE_C R138, R11, R10, RZ ;  /* 0x0000000a0b8a723e */ /* 0x000fe200048070ff */
[C---:B------:R-:W-:Y:S01]  /*a440*/  FMUL R10, R78.reuse, R25 ;  /* 0x000000194e0a7220 */ /* 0x040fe20000400000 */
[C---:B------:R-:W-:Y:S01]  /*a450*/  FMUL R25, R78.reuse, R32 ;  /* 0x000000204e197220 */ /* 0x040fe20000400000 */
[----:B------:R-:W-:Y:S02]  /*a460*/  HADD2.F32 R137, -RZ, R136.H1_H1 ;  /* 0x30000088ff897230 */ /* 0x000fe40000004100 */
[C---:B------:R-:W-:Y:S01]  /*a470*/  FMUL R14, R78.reuse, R14 ;  /* 0x0000000e4e0e7220 */ /* 0x040fe20000400000 */
[----:B------:R-:W-:Y:S02]  /*a480*/  HADD2.F32 R90, -RZ, R150.H1_H1 ;  /* 0x30000096ff5a7230 */ /* 0x000fe40000004100 */
[C---:B------:R-:W-:Y:S01]  /*a490*/  FMUL R15, R78.reuse, R15 ;  /* 0x0000000f4e0f7220 */ /* 0x040fe20000400000 */
[--C-:B------:R-:W-:Y:S02]  /*a4a0*/  HADD2.F32 R93, -RZ, R151.reuse.H0_H0 ;  /* 0x20000097ff5d7230 */ /* 0x100fe40000004100 */
[C---:B------:R-:W-:Y:S01]  /*a4b0*/  FFMA R14, R81.reuse, R89, R14 ;  /* 0x00000059510e7223 */ /* 0x040fe2000000000e */
[----:B------:R-:W-:Y:S02]  /*a4c0*/  HADD2.F32 R94, -RZ, R151.H1_H1 ;  /* 0x30000097ff5e7230 */ /* 0x000fe40000004100 */
[C---:B------:R-:W-:Y:S01]  /*a4d0*/  FFMA R15, R81.reuse, R90, R15 ;  /* 0x0000005a510f7223 */ /* 0x040fe2000000000f */
[C---:B------:R-:W-:Y:S01]  /*a4e0*/  FFMA R16, R81.reuse, R91, R16 ;  /* 0x0000005b51107223 */ /* 0x040fe20000000010 */
[----:B------:R-:W-:Y:S01]  /*a4f0*/  FFMA R17, R81, R92, R17 ;  /* 0x0000005c51117223 */ /* 0x000fe20000000011 */
[C---:B------:R-:W-:Y:S01]  /*a500*/  FMUL R18, R78.reuse, R18 ;  /* 0x000000124e127220 */ /* 0x040fe20000400000 */
[C---:B------:R-:W-:Y:S01]  /*a510*/  FMUL R19, R78.reuse, R19 ;  /* 0x000000134e137220 */ /* 0x040fe20000400000 */
[--C-:B------:R-:W-:Y:S01]  /*a520*/  HADD2.F32 R96, -RZ, R152.reuse.H0_H0 ;  /* 0x20000098ff607230 */ /* 0x100fe20000004100 */
[----:B------:R-:W-:Y:S01]  /*a530*/  F2FP.SATFINITE.E4M3.F32.PACK_AB_MERGE_C R14, R15, R14, RZ ;  /* 0x0000000e0f0e723e */ /* 0x000fe200048070ff */
[C---:B------:R-:W-:Y:S01]  /*a540*/  FFMA R18, R81.reuse, R93, R18 ;  /* 0x0000005d51127223 */ /* 0x040fe20000000012 */
[C---:B------:R-:W-:Y:S01]  /*a550*/  FFMA R19, R81.reuse, R94, R19 ;  /* 0x0000005e51137223 */ /* 0x040fe20000000013 */
[C---:B------:R-:W-:Y:S01]  /*a560*/  FFMA R0, R81.reuse, R95, R0 ;  /* 0x0000005f51007223 */ /* 0x040fe20000000000 */
[----:B------:R-:W-:Y:S01]  /*a570*/  FFMA R2, R81, R97, R2 ;  /* 0x0000006151027223 */ /* 0x000fe20000000002 */
[----:B------:R-:W-:Y:S02]  /*a580*/  HADD2.F32 R99, -RZ, R152.H1_H1 ;  /* 0x30000098ff637230 */ /* 0x000fe40000004100 */
[C---:B------:R-:W-:Y:S01]  /*a590*/  FMUL R3, R78.reuse, R22 ;  /* 0x000000164e037220 */ /* 0x040fe20000400000 */
[----:B------:R-:W-:Y:S01]  /*a5a0*/  F2FP.SATFINITE.E4M3.F32.PACK_AB_MERGE_C R18, R19, R18, RZ ;  /* 0x000000121312723e */ /* 0x000fe200048070ff */
[C---:B------:R-:W-:Y:S01]  /*a5b0*/  FMUL R22, R78.reuse, R29 ;  /* 0x0000001d4e167220 */ /* 0x040fe20000400000 */
[C---:B------:R-:W-:Y:S01]  /*a5c0*/  FMUL R29, R78.reuse, R36 ;  /* 0x000000244e1d7220 */ /* 0x040fe20000400000 */
[C---:B------:R-:W-:Y:S01]  /*a5d0*/  FFMA R3, R81.reuse, R96, R3 ;  /* 0x0000006051037223 */ /* 0x040fe20000000003 */
[C---:B------:R-:W-:Y:S01]  /*a5e0*/  FMUL R6, R78.reuse, R23 ;  /* 0x000000174e067220 */ /* 0x040fe20000400000 */
[--C-:B------:R-:W-:Y:S02]  /*a5f0*/  HADD2.F32 R100, -RZ, R153.reuse.H0_H0 ;  /* 0x20000099ff647230 */ /* 0x100fe40000004100 */
[C---:B------:R-:W-:Y:S01]  /*a600*/  FMUL R11, R78.reuse, R26 ;  /* 0x0000001a4e0b7220 */ /* 0x040fe20000400000 */
[----:B------:R-:W-:Y:S02]  /*a610*/  HADD2.F32 R103, -RZ, R153.H1_H1 ;  /* 0x30000099ff677230 */ /* 0x000fe40000004100 */
[C---:B------:R-:W-:Y:S01]  /*a620*/  FFMA R6, R81.reuse, R99, R6 ;  /* 0x0000006351067223 */ /* 0x040fe20000000006 */
[C---:B------:R-:W-:Y:S01]  /*a630*/  FFMA R7, R81.reuse, R98, R7 ;  /* 0x0000006251077223 */ /* 0x040fe20000000007 */
[C---:B------:R-:W-:Y:S01]  /*a640*/  FFMA R10, R81.reuse, R101, R10 ;  /* 0x00000065510a7223 */ /* 0x040fe2000000000a */
[C---:B------:R-:W-:Y:S01]  /*a650*/  FFMA R11, R81.reuse, R100, R11 ;  /* 0x00000064510b7223 */ /* 0x040fe2000000000b */
[----:B------:R-:W-:Y:S01]  /*a660*/  FMUL R26, R78, R33 ;  /* 0x000000214e1a7220 */ /* 0x000fe20000400000 */
[----:B------:R-:W-:Y:S01]  /*a670*/  F2FP.SATFINITE.E4M3.F32.PACK_AB_MERGE_C R3, R6, R3, RZ ;  /* 0x000000030603723e */ /* 0x000fe200048070ff */
[C---:B------:R-:W-:Y:S01]  /*a680*/  FMUL R33, R78.reuse, R40 ;  /* 0x000000284e217220 */ /* 0x040fe20000400000 */
        /* <DEDUP_REMOVED lines=8> */
[C---:B------:R-:W-:Y:S01]  /*a710*/  FMUL R30, R78.reuse, R37 ;  /* 0x000000254e1e7220 */ /* 0x040fe20000400000 */
[C---:B------:R-:W-:Y:S01]  /*a720*/  FMUL R37, R78.reuse, R44 ;  /* 0x0000002c4e257220 */ /* 0x040fe20000400000 */
[C---:B------:R-:W-:Y:S01]  /*a730*/  FMUL R24, R78.reuse, R31 ;  /* 0x0000001f4e187220 */ /* 0x040fe20000400000 */
[----:B------:R-:W-:Y:S01]  /*a740*/  F2FP.F16.E4M3.UNPACK_B R158, R158.H1 ;  /* 0x0000009eff9e723e */ /* 0x000fe200030006ff */
[--C-:B------:R-:W-:Y:S02]  /*a750*/  HADD2.F32 R108, -RZ, R155.reuse.H0_H0 ;  /* 0x2000009bff6c7230 */ /* 0x100fe40000004100 */
[----:B------:R-:W-:Y:S01]  /*a760*/  FMUL R27, R78, R34 ;  /* 0x000000224e1b7220 */ /* 0x000fe20000400000 */
[----:B------:R-:W-:Y:S02]  /*a770*/  HADD2.F32 R111, -RZ, R155.H1_H1 ;  /* 0x3000009bff6f7230 */ /* 0x000fe40000004100 */
[C---:B------:R-:W-:Y:S01]  /*a780*/  FFMA R24, R81.reuse, R107, R24 ;  /* 0x0000006b51187223 */ /* 0x040fe20000000018 */
[----:B------:R-:W-:Y:S01]  /*a790*/  F2FP.F16.E4M3.UNPACK_B R159, R159.H1 ;  /* 0x0000009fff9f723e */ /* 0x000fe200030006ff */
[C---:B------:R-:W-:Y:S01]  /*a7a0*/  FFMA R25, R81.reuse, R106, R25 ;  /* 0x0000006a51197223 */ /* 0x040fe20000000019 */
[C---:B------:R-:W-:Y:S01]  /*a7b0*/  FFMA R26, R81.reuse, R109, R26 ;  /* 0x0000006d511a7223 */ /* 0x040fe2000000001a */
[----:B------:R-:W-:Y:S01]  /*a7c0*/  F2FP.F16.E4M3.UNPACK_B R160, R160.H1 ;  /* 0x000000a0ffa0723e */ /* 0x000fe200030006ff */
[C---:B------:R-:W-:Y:S01]  /*a7d0*/  FFMA R27, R81.reuse, R108, R27 ;  /* 0x0000006c511b7223 */ /* 0x040fe2000000001b */
[----:B------:R-:W-:Y:S01]  /*a7e0*/  F2FP.SATFINITE.E4M3.F32.PACK_AB_MERGE_C R6, R24, R23, RZ ;  /* 0x000000171806723e */ /* 0x000fe200048070ff */
[C---:B------:R-:W-:Y:S01]  /*a7f0*/  FMUL R34, R78.reuse, R41 ;  /* 0x000000294e227220 */ /* 0x040fe20000400000 */
[C---:B------:R-:W-:Y:S01]  /*a800*/  FMUL R41, R78.reuse, R48 ;  /* 0x000000304e297220 */ /* 0x040fe20000400000 */
[----:B------:R-:W-:Y:S01]  /*a810*/  FMUL R28, R78, R35 ;  /* 0x000000234e1c7220 */ /* 0x000fe20000400000 */
[----:B------:R-:W-:Y:S01]  /*a820*/  F2FP.F16.E4M3.UNPACK_B R161, R161.H1 ;  /* 0x000000a1ffa1723e */ /* 0x000fe200030006ff */
[--C-:B------:R-:W-:Y:S01]  /*a830*/  HADD2.F32 R112, -RZ, R156.reuse.H0_H0 ;  /* 0x2000009cff707230 */ /* 0x100fe20000004100 */
[----:B------:R-:W-:Y:S01]  /*a840*/  F2FP.SATFINITE.E4M3.F32.PACK_AB_MERGE_C R6, R22, R21, R6 ;  /* 0x000000151606723e */ /* 0x000fe20004807006 */
[C---:B------:R-:W-:Y:S01]  /*a850*/  FFMA R28, R81.reuse, R111, R28 ;  /* 0x0000006f511c7223 */ /* 0x040fe2000000001c */
[C---:B------:R-:W-:Y:S01]  /*a860*/  FFMA R29, R81.reuse, R110, R29 ;  /* 0x0000006e511d7223 */ /* 0x040fe2000000001d */
[C---:B------:R-:W-:Y:S01]  /*a870*/  FFMA R30, R81.reuse, R113, R30 ;  /* 0x00000071511e7223 */ /* 0x040fe2000000001e */
[----:B------:R-:W-:Y:S02]  /*a880*/  HADD2.F32 R115, -RZ, R156.H1_H1 ;  /* 0x3000009cff737230 */ /* 0x000fe40000004100 */
[C---:B------:R-:W-:Y:S01]  /*a890*/  FMUL R31, R78.reuse, R38 ;  /* 0x000000264e1f7220 */ /* 0x040fe20000400000 */
[----:B------:R-:W-:Y:S01]  /*a8a0*/  F2FP.F16.E4M3.UNPACK_B R162, R162.H1 ;  /* 0x000000a2ffa2723e */ /* 0x000fe200030006ff */
[C---:B------:R-:W-:Y:S01]  /*a8b0*/  FMUL R38, R78.reuse, R45 ;  /* 0x0000002d4e267220 */ /* 0x040fe20000400000 */
[C---:B------:R-:W-:Y:S01]  /*a8c0*/  FMUL R45, R78.reuse, R52 ;  /* 0x000000344e2d7220 */ /* 0x040fe20000400000 */
[----:B------:R-:W-:Y:S01]  /*a8d0*/  F2FP.F16.E4M3.UNPACK_B R163, R163.H1 ;  /* 0x000000a3ffa3723e */ /* 0x000fe200030006ff */
[----:B------:R-:W-:Y:S01]  /*a8e0*/  FFMA R31, R81, R112, R31 ;  /* 0x00000070511f7223 */ /* 0x000fe2000000001f */
[----:B------:R-:W-:Y:S01]  /*a8f0*/  FMUL R52, R78, R59 ;  /* 0x0000003b4e347220 */ /* 0x000fe20000400000 */
[----:B------:R-:W-:Y:S01]  /*a900*/  IADD3 R76, PT, PT, R76, 0x1, RZ ;  /* 0x000000014c4c7810 */ /* 0x000fe20007ffe0ff */
[C---:B------:R-:W-:Y:S01]  /*a910*/  FMUL R59, R78.reuse, R66 ;  /* 0x000000424e3b7220 */ /* 0x040fe20000400000 */
[----:B------:R-:W-:Y:S01]  /*a920*/  F2FP.SATFINITE.E4M3.F32.PACK_AB_MERGE_C R66, R13, R12, R14 ;  /* 0x0000000c0d42723e */ /* 0x000fe2000480700e */
[C---:B------:R-:W-:Y:S01]  /*a930*/  FMUL R32, R78.reuse, R39 ;  /* 0x000000274e207220 */ /* 0x040fe20000400000 */
[--C-:B------:R-:W-:Y:S02]  /*a940*/  HADD2.F32 R116, -RZ, R157.reuse.H0_H0 ;  /* 0x2000009dff747230 */ /* 0x100fe40000004100 */
[C---:B------:R-:W-:Y:S01]  /*a950*/  FMUL R35, R78.reuse, R42 ;  /* 0x0000002a4e237220 */ /* 0x040fe20000400000 */
[----:B------:R-:W-:Y:S02]  /*a960*/  HADD2.F32 R119, -RZ, R157.H1_H1 ;  /* 0x3000009dff777230 */ /* 0x000fe40000004100 */
[C---:B------:R-:W-:Y:S01]  /*a970*/  FFMA R32, R81.reuse, R115, R32 ;  /* 0x0000007351207223 */ /* 0x040fe20000000020 */
[----:B------:R-:W-:Y:S01]  /*a980*/  FMUL R36, R78, R43 ;  /* 0x0000002b4e247220 */ /* 0x000fe20000400000 */
[C---:B------:R-:W-:Y:S01]  /*a990*/  FFMA R33, R81.reuse, R114, R33 ;  /* 0x0000007251217223 */ /* 0x040fe20000000021 */
[C---:B------:R-:W-:Y:S01]  /*a9a0*/  FFMA R34, R81.reuse, R117, R34 ;  /* 0x0000007551227223 */ /* 0x040fe20000000022 */
[--C-:B------:R-:W-:Y:S01]  /*a9b0*/  HADD2.F32 R120, -RZ, R158.reuse.H0_H0 ;  /* 0x2000009eff787230 */ /* 0x100fe20000004100 */
[----:B------:R-:W-:Y:S01]  /*a9c0*/  F2FP.SATFINITE.E4M3.F32.PACK_AB_MERGE_C R32, R32, R31, RZ ;  /* 0x0000001f2020723e */ /* 0x000fe200048070ff */
[C---:B------:R-:W-:Y:S01]  /*a9d0*/  FFMA R35, R81.reuse, R116, R35 ;  /* 0x0000007451237223 */ /* 0x040fe20000000023 */
[----:B------:R-:W-:Y:S02]  /*a9e0*/  HADD2.F32 R123, -RZ, R158.H1_H1 ;  /* 0x3000009eff7b7230 */ /* 0x000fe40000004100 */
[----:B------:R-:W-:Y:S01]  /*a9f0*/  FMUL R39, R78, R46 ;  /* 0x0000002e4e277220 */ /* 0x000fe20000400000 */
[----:B------:R-:W-:Y:S01]  /*aa00*/  F2FP.SATFINITE.E4M3.F32.PACK_AB_MERGE_C R32, R30, R29, R32 ;  /* 0x0000001d1e20723e */ /* 0x000fe20004807020 */
[C---:B------:R-:W-:Y:S01]  /*aa10*/  FFMA R36, R81.reuse, R119, R36 ;  /* 0x0000007751247223 */ /* 0x040fe20000000024 */
[C---:B------:R-:W-:Y:S01]  /*aa20*/  FMUL R40, R78.reuse, R47 ;  /* 0x0000002f4e287220 */ /* 0x040fe20000400000 */
[C---:B------:R-:W-:Y:S01]  /*aa30*/  FFMA R37, R81.reuse, R118, R37 ;  /* 0x0000007651257223 */ /* 0x040fe20000000025 */
[C---:B------:R-:W-:Y:S01]  /*aa40*/  FFMA R38, R81.reuse, R121, R38 ;  /* 0x0000007951267223 */ /* 0x040fe20000000026 */
[C---:B------:R-:W-:Y:S01]  /*aa50*/  FMUL R42, R78.reuse, R49 ;  /* 0x000000314e2a7220 */ /* 0x040fe20000400000 */
        /* <DEDUP_REMOVED lines=8> */
[C---:B------:R-:W-:Y:S01]  /*aae0*/  FMUL R57, R78.reuse, R64 ;  /* 0x000000404e397220 */ /* 0x040fe20000400000 */
[----:B------:R-:W-:Y:S01]  /*aaf0*/  FFMA R42, R81, R125, R42 ;  /* 0x0000007d512a7223 */ /* 0x000fe2000000002a */
[C---:B------:R-:W-:Y:S01]  /*ab00*/  FMUL R46, R78.reuse, R53 ;  /* 0x000000354e2e7220 */ /* 0x040fe20000400000 */
[--C-:B------:R-:W-:Y:S01]  /*ab10*/  HADD2.F32 R128, -RZ, R160.reuse.H0_H0 ;  /* 0x200000a0ff807230 */ /* 0x100fe20000004100 */
[----:B------:R-:W-:Y:S01]  /*ab20*/  F2FP.SATFINITE.E4M3.F32.PACK_AB_MERGE_C R64, R5, R4, R86 ;  /* 0x000000040540723e */ /* 0x000fe20004807056 */
[C---:B------:R-:W-:Y:S01]  /*ab30*/  FMUL R51, R78.reuse, R58 ;  /* 0x0000003a4e337220 */ /* 0x040fe20000400000 */
[C---:B------:R-:W-:Y:S01]  /*ab40*/  FMUL R53, R78.reuse, R60 ;  /* 0x0000003c4e357220 */ /* 0x040fe20000400000 */
[C---:B------:R-:W-:Y:S01]  /*ab50*/  FFMA R43, R81.reuse, R124, R43 ;  /* 0x0000007c512b7223 */ /* 0x040fe2000000002b */
[----:B------:R-:W-:Y:S02]  /*ab60*/  HADD2.F32 R131, -RZ, R160.H1_H1 ;  /* 0x300000a0ff837230 */ /* 0x000fe40000004100 */
[C---:B------:R-:W-:Y:S01]  /*ab70*/  FMUL R47, R78.reuse, R54 ;  /* 0x000000364e2f7220 */ /* 0x040fe20000400000 */
[C---:B------:R-:W-:Y:S01]  /*ab80*/  FMUL R58, R78.reuse, R65 ;  /* 0x000000414e3a7220 */ /* 0x040fe20000400000 */
[----:B------:R-:W-:Y:S01]  /*ab90*/  FMUL R60, R78, R67 ;  /* 0x000000434e3c7220 */ /* 0x000fe20000400000 */
[----:B------:R-:W-:Y:S01]  /*aba0*/  F2FP.SATFINITE.E4M3.F32.PACK_AB_MERGE_C R5, R20, R11, RZ ;  /* 0x0000000b1405723e */ /* 0x000fe200048070ff */
[----:B------:R-:W-:Y:S01]  /*abb0*/  FFMA R44, R81, R127, R44 ;  /* 0x0000007f512c7223 */ /* 0x000fe2000000002c */
[C---:B------:R-:W-:Y:S01]  /*abc0*/  FMUL R48, R78.reuse, R55 ;  /* 0x000000374e307220 */ /* 0x040fe20000400000 */
[----:B------:R-:W-:Y:S01]  /*abd0*/  F2FP.SATFINITE.E4M3.F32.PACK_AB_MERGE_C R65, R9, R8, R138 ;  /* 0x000000080941723e */ /* 0x000fe2000480708a */
[----:B------:R-:W-:Y:S01]  /*abe0*/  FFMA R45, R81, R126, R45 ;  /* 0x0000007e512d7223 */ /* 0x000fe2000000002d */
[----:B------:R-:W-:Y:S01]  /*abf0*/  F2FP.SATFINITE.E4M3.F32.PACK_AB_MERGE_C R67, R17, R16, R18 ;  /* 0x000000101143723e */ /* 0x000fe20004807012 */
[----:B------:R-:W-:Y:S01]  /*ac00*/  FMUL R49, R78, R56 ;  /* 0x000000384e317220 */ /* 0x000fe20000400000 */
[C---:B------:R-:W-:Y:S01]  /*ac10*/  FFMA R46, R81.reuse, R129, R46 ;  /* 0x00000081512e7223 */ /* 0x040fe2000000002e */
[--C-:B------:R-:W-:Y:S02]  /*ac20*/  HADD2.F32 R132, -RZ, R161.reuse.H0_H0 ;  /* 0x200000a1ff847230 */ /* 0x100fe40000004100 */
[C---:B------:R-:W-:Y:S01]  /*ac30*/  FFMA R47, R81.reuse, R128, R47 ;  /* 0x00000080512f7223 */ /* 0x040fe2000000002f */
[----:B------:R1:W-:Y:S01]  /*ac40*/  STS.128 [R172+UR49+0xa200], R64 ;  /* 0x00a20040ac007988 */ /* 0x0003e20008000c31 */
[----:B------:R-:W-:Y:S01]  /*ac50*/  HADD2.F32 R135, -RZ, R161.H1_H1 ;  /* 0x300000a1ff877230 */ /* 0x000fe20000004100 */
[----:B------:R-:W-:Y:S01]  /*ac60*/  F2FP.SATFINITE.E4M3.F32.PACK_AB_MERGE_C R5, R10, R7, R5 ;  /* 0x000000070a05723e */ /* 0x000fe20004807005 */
[C---:B------:R-:W-:Y:S01]  /*ac70*/  FFMA R48, R81.reuse, R131, R48 ;  /* 0x0000008351307223 */ /* 0x040fe20000000030 */
[----:B------:R-:W-:Y:S01]  /*ac80*/  F2FP.SATFINITE.E4M3.F32.PACK_AB_MERGE_C R7, R28, R27, RZ ;  /* 0x0000001b1c07723e */ /* 0x000fe200048070ff */
        /* <DEDUP_REMOVED lines=8> */
[----:B------:R-:W-:Y:S01]  /*ad10*/  FMUL R56, R78, R63 ;  /* 0x0000003f4e387220 */ /* 0x000fe20000400000 */
[----:B------:R-:W-:Y:S01]  /*ad20*/  F2FP.SATFINITE.E4M3.F32.PACK_AB_MERGE_C R4, R2, R0, R3 ;  /* 0x000000000204723e */ /* 0x000fe20004807003 */
[C---:B------:R-:W-:Y:S01]  /*ad30*/  FFMA R53, R81.reuse, R134, R53 ;  /* 0x0000008651357223 */ /* 0x040fe20000000035 */
[----:B------:R-:W-:Y:S01]  /*ad40*/  F2FP.SATFINITE.E4M3.F32.PACK_AB_MERGE_C R7, R26, R25, R7 ;  /* 0x000000191a07723e */ /* 0x000fe20004807007 */
[C---:B------:R-:W-:Y:S01]  /*ad50*/  FFMA R54, R81.reuse, R137, R54 ;  /* 0x0000008951367223 */ /* 0x040fe20000000036 */
[--C-:B------:R-:W-:Y:S02]  /*ad60*/  HADD2.F32 R84, -RZ, R163.reuse.H0_H0 ;  /* 0x200000a3ff547230 */ /* 0x100fe40000004100 */
[C---:B------:R-:W-:Y:S01]  /*ad70*/  FFMA R55, R81.reuse, R136, R55 ;  /* 0x0000008851377223 */ /* 0x040fe20000000037 */
[----:B------:R-:W-:Y:S01]  /*ad80*/  HADD2.F32 R85, -RZ, R163.H1_H1 ;  /* 0x300000a3ff557230 */ /* 0x000fe20000004100 */
[----:B------:R1:W-:Y:S01]  /*ad90*/  STS.128 [R192+0xa010], R4 ;  /* 0x00a01004c0007388 */ /* 0x0003e20000000c00 */
[----:B------:R-:W-:Y:S01]  /*ada0*/  F2FP.SATFINITE.E4M3.F32.PACK_AB_MERGE_C R35, R36, R35, RZ ;  /* 0x000000232423723e */ /* 0x000fe200048070ff */
[C---:B------:R-:W-:Y:S01]  /*adb0*/  FFMA R56, R81.reuse, R139, R56 ;  /* 0x0000008b51387223 */ /* 0x040fe20000000038 */
[----:B------:R-:W-:Y:S01]  /*adc0*/  F2FP.SATFINITE.E4M3.F32.PACK_AB_MERGE_C R39, R40, R39, RZ ;  /* 0x000000272827723e */ /* 0x000fe200048070ff */
[C---:B------:R-:W-:Y:S01]  /*add0*/  FFMA R57, R81.reuse, R82, R57 ;  /* 0x0000005251397223 */ /* 0x040fe20000000039 */
[----:B------:R-:W-:Y:S01]  /*ade0*/  F2FP.SATFINITE.E4M3.F32.PACK_AB_MERGE_C R43, R44, R43, RZ ;  /* 0x0000002b2c2b723e */ /* 0x000fe200048070ff */
[C---:B------:R-:W-:Y:S01]  /*adf0*/  FFMA R58, R81.reuse, R83, R58 ;  /* 0x00000053513a7223 */ /* 0x040fe2000000003a */
[C---:B------:R-:W-:Y:S01]  /*ae00*/  FFMA R59, R81.reuse, R84, R59 ;  /* 0x00000054513b7223 */ /* 0x040fe2000000003b */
[----:B------:R-:W-:Y:S01]  /*ae10*/  F2FP.SATFINITE.E4M3.F32.PACK_AB_MERGE_C R33, R34, R33, R35 ;  /* 0x000000212221723e */ /* 0x000fe20004807023 */
        /* <DEDUP_REMOVED lines=11> */
[----:B------:R-:W-:Y:S05]  /*aed0*/  F2FP.SATFINITE.E4M3.F32.PACK_AB_MERGE_C R51, R58, R57, R59 ;  /* 0x000000393a33723e */ /* 0x000fea000480703b */
        /* <DEDUP_REMOVED lines=18> */
.L_x_127:
[----:B------:R-:W-:Y:S05]  /*b000*/  BSYNC.RECONVERGENT B0 ;  /* 0x0000000000007941 */ /* 0x000fea0003800200 */
.L_x_126:
[----:B------:R-:W-:Y:S01]  /*b010*/  BAR.SYNC.DEFER_BLOCKING 0x1, 0x80 ;  /* 0x0042000000007b1d */ /* 0x000fe20000010000 */
[----:B------:R-:W-:Y:S01]  /*b020*/  ISETP.NE.AND P2, PT, R190, RZ, PT ;  /* 0x000000ffbe00720c */ /* 0x000fe20003f45270 */
[----:B------:R-:W-:Y:S01]  /*b030*/  IMAD.IADD R20, R75, 0x1, R147 ;  /* 0x000000014b147824 */ /* 0x000fe200078e0293 */
[----:B------:R-:W-:Y:S01]  /*b040*/  ISETP.NE.AND P0, PT, R191, 0x2, PT ;  /* 0x00000002bf00780c */ /* 0x000fe20003f05270 */
[----:B------:R-:W-:Y:S01]  /*b050*/  IMAD.IADD R21, R77, 0x1, R170 ;  /* 0x000000014d157824 */ /* 0x000fe200078e02aa */
[----:B------:R-:W-:Y:S02]  /*b060*/  ISETP.NE.AND P1, PT, R76, 0x2, PT ;  /* 0x000000024c00780c */ /* 0x000fe40003f25270 */
[----:B------:R-:W-:Y:S02]  /*b070*/  SEL R3, RZ, 0x1, P0 ;  /* 0x00000001ff037807 */ /* 0x000fe40000000000 */
[----:B------:R-:W-:Y:S02]  /*b080*/  SEL R0, RZ, 0x1, P1 ;  /* 0x00000001ff007807 */ /* 0x000fe40000800000 */
[----:B------:R-:W-:Y:S02]  /*b090*/  LOP3.LUT R182, R182, R3, RZ, 0x3c, !PT ;  /* 0x00000003b6b67212 */ /* 0x000fe400078e3cff */
[----:B------:R-:W-:Y:S02]  /*b0a0*/  LOP3.LUT R183, R183, R0, RZ, 0x3c, !PT ;  /* 0x00000000b7b77212 */ /* 0x000fe400078e3cff */
[----:B------:R-:W-:Y:S02]  /*b0b0*/  @P2 R2UR UR36, R179 ;  /* 0x00000000b32422ca */ /* 0x000fe400000e0000 */
[----:B------:R-:W-:Y:S02]  /*b0c0*/  SEL R191, R191, RZ, P0 ;  /* 0x000000ffbfbf7207 */ /* 0x000fe40000000000 */
[----:B------:R-:W-:Y:S01]  /*b0d0*/  SEL R76, R76, RZ, P1 ;  /* 0x000000ff4c4c7207 */ /* 0x000fe20000800000 */
[----:B------:R-:W-:Y:S10]  /*b0e0*/  @P2 BRA `(.L_x_128) ;  /* 0xffffff9800d82947 */ /* 0x000ff4000383ffff */
[----:B------:R-:W-:Y:S05]  /*b0f0*/  EXIT ;  /* 0x000000000000794d */ /* 0x000fea0003800000 */
.L_x_19:
[----:B--2---:R2:W1:Y:S02]  /*b100*/  SYNCS.PHASECHK.TRANS64.TRYWAIT P0, [R3+URZ+0x110], R2 ;  /* 0x00011002030075a7 */ /* 0x00446400080011ff */
[----:B-1----:R-:W-:Y:S05]  /*b110*/  @!P0 NANOSLEEP.SYNCS 0x989680 ;  /* 0x009896800000895d */ /* 0x002fea0003900000 */
[----:B------:R-:W1:Y:S02]  /*b120*/  @!P0 SYNCS.PHASECHK.TRANS64 P0, [R3+URZ+0x110], R2 ;  /* 0x00011002030085a7 */ /* 0x000e6400080010ff */
[----:B-1----:R-:W-:Y:S05]  /*b130*/  @!P0 BRA `(.L_x_19) ;  /* 0xfffffffc00f08947 */ /* 0x002fea000383ffff */
[----:B------:R-:W-:Y:S05]  /*b140*/  BRA `(.L_x_129) ;  /* 0xffffff64002c7947 */ /* 0x000fea000383ffff */
.L_x_22:
[----:B-1----:R-:W-:-:S07]  /*b150*/  MOV R2, UR33 ;  /* 0x0000002100027c02 */ /* 0x002fce0008000f00 */
.L_x_130:
[----:B-1----:R1:W2:Y:S02]  /*b160*/  SYNCS.PHASECHK.TRANS64.TRYWAIT P0, [R2+URZ+0x38], R5 ;  /* 0x00003805020075a7 */ /* 0x0022a400080011ff */
[----:B--2---:R-:W-:Y:S05]  /*b170*/  @!P0 NANOSLEEP.SYNCS 0x989680 ;  /* 0x009896800000895d */ /* 0x004fea0003900000 */
[----:B------:R-:W2:Y:S02]  /*b180*/  @!P0 SYNCS.PHASECHK.TRANS64 P0, [R2+URZ+0x38], R5 ;  /* 0x00003805020085a7 */ /* 0x000ea400080010ff */
[----:B--2---:R-:W-:Y:S05]  /*b190*/  @!P0 BRA `(.L_x_130) ;  /* 0xfffffffc00f08947 */ /* 0x004fea000383ffff */
[----:B------:R-:W-:Y:S05]  /*b1a0*/  BRA `(.L_x_21) ;  /* 0xffffff64007c7947 */ /* 0x000fea000383ffff */
.L_x_28:
[----:B-1----:R-:W-:-:S07]  /*b1b0*/  MOV R2, UR17 ;  /* 0x0000001100027c02 */ /* 0x002fce0008000f00 */
.L_x_131:
[----:B-1----:R1:W2:Y:S02]  /*b1c0*/  SYNCS.PHASECHK.TRANS64.TRYWAIT P0, [R2+URZ+0x38], R5 ;  /* 0x00003805020075a7 */ /* 0x0022a400080011ff */
[----:B--2---:R-:W-:Y:S05]  /*b1d0*/  @!P0 NANOSLEEP.SYNCS 0x989680 ;  /* 0x009896800000895d */ /* 0x004fea0003900000 */
[----:B------:R-:W2:Y:S02]  /*b1e0*/  @!P0 SYNCS.PHASECHK.TRANS64 P0, [R2+URZ+0x38], R5 ;  /* 0x00003805020085a7 */ /* 0x000ea400080010ff */
[----:B--2---:R-:W-:Y:S05]  /*b1f0*/  @!P0 BRA `(.L_x_131) ;  /* 0xfffffffc00f08947 */ /* 0x004fea000383ffff */
[----:B------:R-:W-:Y:S05]  /*b200*/  BRA `(.L_x_27) ;  /* 0xffffff6800247947 */ /* 0x000fea000383ffff */
.L_x_32:
[----:B-1----:R1:W2:Y:S02]  /*b210*/  SYNCS.PHASECHK.TRANS64.TRYWAIT P0, [R2+URZ+0xc0], R3 ;  /* 0x0000c003020075a7 */ /* 0x0022a400080011ff */
[----:B--2---:R-:W-:Y:S05]  /*b220*/  @!P0 NANOSLEEP.SYNCS 0x989680 ;  /* 0x009896800000895d */ /* 0x004fea0003900000 */
[----:B------:R-:W2:Y:S02]  /*b230*/  @!P0 SYNCS.PHASECHK.TRANS64 P0, [R2+URZ+0xc0], R3 ;  /* 0x0000c003020085a7 */ /* 0x000ea400080010ff */
[----:B--2---:R-:W-:Y:S05]  /*b240*/  @!P0 BRA `(.L_x_32) ;  /* 0xfffffffc00f08947 */ /* 0x004fea000383ffff */
[----:B------:R-:W-:Y:S05]  /*b250*/  BRA `(.L_x_132) ;  /* 0xffffff6800b47947 */ /* 0x000fea000383ffff */
.L_x_36:
[----:B----4-:R-:W-:-:S07]  /*b260*/  MOV R0, UR5 ;  /* 0x0000000500007c02 */ /* 0x010fce0008000f00 */
.L_x_133:
[----:B-1----:R1:W2:Y:S02]  /*b270*/  SYNCS.PHASECHK.TRANS64.TRYWAIT P0, [R0+URZ], R3 ;  /* 0x00000003000075a7 */ /* 0x0022a400080011ff */
[----:B--2---:R-:W-:Y:S05]  /*b280*/  @!P0 NANOSLEEP.SYNCS 0x989680 ;  /* 0x009896800000895d */ /* 0x004fea0003900000 */
[----:B------:R-:W2:Y:S02]  /*b290*/  @!P0 SYNCS.PHASECHK.TRANS64 P0, [R0+URZ], R3 ;  /* 0x00000003000085a7 */ /* 0x000ea400080010ff */
[----:B--2---:R-:W-:Y:S05]  /*b2a0*/  @!P0 BRA `(.L_x_133) ;  /* 0xfffffffc00f08947 */ /* 0x004fea000383ffff */
[----:B------:R-:W-:Y:S05]  /*b2b0*/  BRA `(.L_x_134) ;  /* 0xffffff7000247947 */ /* 0x000fea000383ffff */
.L_x_37:
[----:B----4-:R-:W-:-:S07]  /*b2c0*/  MOV R0, UR5 ;  /* 0x0000000500007c02 */ /* 0x010fce0008000f00 */
.L_x_135:
[----:B-1----:R1:W2:Y:S02]  /*b2d0*/  SYNCS.PHASECHK.TRANS64.TRYWAIT P0, [R0+URZ], R3 ;  /* 0x00000003000075a7 */ /* 0x0022a400080011ff */
[----:B--2---:R-:W-:Y:S05]  /*b2e0*/  @!P0 NANOSLEEP.SYNCS 0x989680 ;  /* 0x009896800000895d */ /* 0x004fea0003900000 */
[----:B------:R-:W2:Y:S02]  /*b2f0*/  @!P0 SYNCS.PHASECHK.TRANS64 P0, [R0+URZ], R3 ;  /* 0x00000003000085a7 */ /* 0x000ea400080010ff */
[----:B--2---:R-:W-:Y:S05]  /*b300*/  @!P0 BRA `(.L_x_135) ;  /* 0xfffffffc00f08947 */ /* 0x004fea000383ffff */
[----:B------:R-:W-:Y:S05]  /*b310*/  BRA `(.L_x_136) ;  /* 0xffffff7000307947 */ /* 0x000fea000383ffff */
.L_x_38:
[----:B----4-:R-:W-:-:S07]  /*b320*/  MOV R0, UR5 ;  /* 0x0000000500007c02 */ /* 0x010fce0008000f00 */
.L_x_137:
[----:B-1----:R1:W2:Y:S02]  /*b330*/  SYNCS.PHASECHK.TRANS64.TRYWAIT P0, [R0+URZ], R3 ;  /* 0x00000003000075a7 */ /* 0x0022a400080011ff */
[----:B--2---:R-:W-:Y:S05]  /*b340*/  @!P0 NANOSLEEP.SYNCS 0x989680 ;  /* 0x009896800000895d */ /* 0x004fea0003900000 */
[----:B------:R-:W2:Y:S02]  /*b350*/  @!P0 SYNCS.PHASECHK.TRANS64 P0, [R0+URZ], R3 ;  /* 0x00000003000085a7 */ /* 0x000ea400080010ff */
[----:B--2---:R-:W-:Y:S05]  /*b360*/  @!P0 BRA `(.L_x_137) ;  /* 0xfffffffc00f08947 */ /* 0x004fea000383ffff */
[----:B------:R-:W-:Y:S05]  /*b370*/  BRA `(.L_x_138) ;  /* 0xffffff70003c7947 */ /* 0x000fea000383ffff */
.L_x_39:
[----:B----4-:R-:W-:-:S07]  /*b380*/  MOV R0, UR5 ;  /* 0x0000000500007c02 */ /* 0x010fce0008000f00 */
.L_x_139:
[----:B-1----:R1:W2:Y:S02]  /*b390*/  SYNCS.PHASECHK.TRANS64.TRYWAIT P0, [R0+URZ], R3 ;  /* 0x00000003000075a7 */ /* 0x0022a400080011ff */
[----:B--2---:R-:W-:Y:S05]  /*b3a0*/  @!P0 NANOSLEEP.SYNCS 0x989680 ;  /* 0x009896800000895d */ /* 0x004fea0003900000 */
[----:B------:R-:W2:Y:S02]  /*b3b0*/  @!P0 SYNCS.PHASECHK.TRANS64 P0, [R0+URZ], R3 ;  /* 0x00000003000085a7 */ /* 0x000ea400080010ff */
[----:B--2---:R-:W-:Y:S05]  /*b3c0*/  @!P0 BRA `(.L_x_139) ;  /* 0xfffffffc00f08947 */ /* 0x004fea000383ffff */
[----:B------:R-:W-:Y:S05]  /*b3d0*/  BRA `(.L_x_140) ;  /* 0xffffff7000487947 */ /* 0x000fea000383ffff */
.L_x_40:
[----:B----4-:R-:W-:-:S07]  /*b3e0*/  MOV R0, UR5 ;  /* 0x0000000500007c02 */ /* 0x010fce0008000f00 */
.L_x_141:
[----:B-1----:R1:W2:Y:S02]  /*b3f0*/  SYNCS.PHASECHK.TRANS64.TRYWAIT P0, [R0+URZ], R3 ;  /* 0x00000003000075a7 */ /* 0x0022a400080011ff */
[----:B--2---:R-:W-:Y:S05]  /*b400*/  @!P0 NANOSLEEP.SYNCS 0x989680 ;  /* 0x009896800000895d */ /* 0x004fea0003900000 */
[----:B------:R-:W2:Y:S02]  /*b410*/  @!P0 SYNCS.PHASECHK.TRANS64 P0, [R0+URZ], R3 ;  /* 0x00000003000085a7 */ /* 0x000ea400080010ff */
[----:B--2---:R-:W-:Y:S05]  /*b420*/  @!P0 BRA `(.L_x_141) ;  /* 0xfffffffc00f08947 */ /* 0x004fea000383ffff */
[----:B------:R-:W-:Y:S05]  /*b430*/  BRA `(.L_x_142) ;  /* 0xffffff7000547947 */ /* 0x000fea000383ffff */
.L_x_41:
[----:B----4-:R-:W-:-:S07]  /*b440*/  MOV R0, UR5 ;  /* 0x0000000500007c02 */ /* 0x010fce0008000f00 */
.L_x_143:
[----:B-1----:R1:W2:Y:S02]  /*b450*/  SYNCS.PHASECHK.TRANS64.TRYWAIT P0, [R0+URZ], R3 ;  /* 0x00000003000075a7 */ /* 0x0022a400080011ff */
[----:B--2---:R-:W-:Y:S05]  /*b460*/  @!P0 NANOSLEEP.SYNCS 0x989680 ;  /* 0x009896800000895d */ /* 0x004fea0003900000 */
[----:B------:R-:W2:Y:S02]  /*b470*/  @!P0 SYNCS.PHASECHK.TRANS64 P0, [R0+URZ], R3 ;  /* 0x00000003000085a7 */ /* 0x000ea400080010ff */
[----:B--2---:R-:W-:Y:S05]  /*b480*/  @!P0 BRA `(.L_x_143) ;  /* 0xfffffffc00f08947 */ /* 0x004fea000383ffff */
[----:B------:R-:W-:Y:S05]  /*b490*/  BRA `(.L_x_144) ;  /* 0xffffff7000607947 */ /* 0x000fea000383ffff */
.L_x_44:
[----:B-1----:R1:W2:Y:S02]  /*b4a0*/  SYNCS.PHASECHK.TRANS64.TRYWAIT P0, [R0+URZ+0x100], R5 ;  /* 0x00010005000075a7 */ /* 0x0022a400080011ff */
[----:B--2---:R-:W-:Y:S05]  /*b4b0*/  @!P0 NANOSLEEP.SYNCS 0x989680 ;  /* 0x009896800000895d */ /* 0x004fea0003900000 */
[----:B------:R-:W2:Y:S02]  /*b4c0*/  @!P0 SYNCS.PHASECHK.TRANS64 P0, [R0+URZ+0x100], R5 ;  /* 0x00010005000085a7 */ /* 0x000ea400080010ff */
[----:B--2---:R-:W-:Y:S05]  /*b4d0*/  @!P0 BRA `(.L_x_44) ;  /* 0xfffffffc00f08947 */ /* 0x004fea000383ffff */
[----:B------:R-:W-:Y:S05]  /*b4e0*/  BRA `(.L_x_145) ;  /* 0xffffff7000bc7947 */ /* 0x000fea000383ffff */
.L_x_45:
[----:B------:R-:W-:-:S07]  /*b4f0*/  MOV R0, UR5 ;  /* 0x0000000500007c02 */ /* 0x000fce0008000f00 */
.L_x_146:
[----:B-1----:R1:W2:Y:S02]  /*b500*/  SYNCS.PHASECHK.TRANS64.TRYWAIT P0, [R0+URZ+0xd0], R5 ;  /* 0x0000d005000075a7 */ /* 0x0022a400080011ff */
[----:B--2---:R-:W-:Y:S05]  /*b510*/  @!P0 NANOSLEEP.SYNCS 0x989680 ;  /* 0x009896800000895d */ /* 0x004fea0003900000 */
[----:B------:R-:W2:Y:S02]  /*b520*/  @!P0 SYNCS.PHASECHK.TRANS64 P0, [R0+URZ+0xd0], R5 ;  /* 0x0000d005000085a7 */ /* 0x000ea400080010ff */
[----:B--2---:R-:W-:Y:S05]  /*b530*/  @!P0 BRA `(.L_x_146) ;  /* 0xfffffffc00f08947 */ /* 0x004fea000383ffff */
[----:B------:R-:W-:Y:S05]  /*b540*/  BRA `(.L_x_147) ;  /* 0xffffff7000cc7947 */ /* 0x000fea000383ffff */
.L_x_46:
[----:B-1----:R1:W2:Y:S02]  /*b550*/  SYNCS.PHASECHK.TRANS64.TRYWAIT P1, [R0+URZ+0xc0], R5 ;  /* 0x0000c005000075a7 */ /* 0x0022a400080211ff */
[----:B--2---:R-:W-:Y:S05]  /*b560*/  @!P1 NANOSLEEP.SYNCS 0x989680 ;  /* 0x009896800000995d */ /* 0x004fea0003900000 */
[----:B------:R-:W2:Y:S02]  /*b570*/  @!P1 SYNCS.PHASECHK.TRANS64 P1, [R0+URZ+0xc0], R5 ;  /* 0x0000c005000095a7 */ /* 0x000ea400080210ff */
[----:B--2---:R-:W-:Y:S05]  /*b580*/  @!P1 BRA `(.L_x_46) ;  /* 0xfffffffc00f09947 */ /* 0x004fea000383ffff */
[----:B------:R-:W-:Y:S05]  /*b590*/  BRA `(.L_x_148) ;  /* 0xffffff7000fc7947 */ /* 0x000fea000383ffff */
.L_x_49:
[----:B------:R-:W-:-:S07]  /*b5a0*/  MOV R0, UR5 ;  /* 0x0000000500007c02 */ /* 0x000fce0008000f00 */
.L_x_149:
[----:B-1----:R1:W2:Y:S02]  /*b5b0*/  SYNCS.PHASECHK.TRANS64.TRYWAIT P0, [R0+URZ+0xd0], R3 ;  /* 0x0000d003000075a7 */ /* 0x0022a400080011ff */
[----:B--2---:R-:W-:Y:S05]  /*b5c0*/  @!P0 NANOSLEEP.SYNCS 0x989680 ;  /* 0x009896800000895d */ /* 0x004fea0003900000 */
[----:B------:R-:W2:Y:S02]  /*b5d0*/  @!P0 SYNCS.PHASECHK.TRANS64 P0, [R0+URZ+0xd0], R3 ;  /* 0x0000d003000085a7 */ /* 0x000ea400080010ff */
[----:B--2---:R-:W-:Y:S05]  /*b5e0*/  @!P0 BRA `(.L_x_149) ;  /* 0xfffffffc00f08947 */ /* 0x004fea000383ffff */
[----:B------:R-:W-:Y:S05]  /*b5f0*/  BRA `(.L_x_48) ;  /* 0xffffff7400507947 */ /* 0x000fea000383ffff */
.L_x_56:
[----:B-1----:R1:W2:Y:S02]  /*b600*/  SYNCS.PHASECHK.TRANS64.TRYWAIT P1, [R0+URZ+0xc0], R5 ;  /* 0x0000c005000075a7 */ /* 0x0022a400080211ff */
[----:B--2---:R-:W-:Y:S05]  /*b610*/  @!P1 NANOSLEEP.SYNCS 0x989680 ;  /* 0x009896800000995d */ /* 0x004fea0003900000 */
[----:B------:R-:W2:Y:S02]  /*b620*/  @!P1 SYNCS.PHASECHK.TRANS64 P1, [R0+URZ+0xc0], R5 ;  /* 0x0000c005000095a7 */ /* 0x000ea400080210ff */
[----:B--2---:R-:W-:Y:S05]  /*b630*/  @!P1 BRA `(.L_x_56) ;  /* 0xfffffffc00f09947 */ /* 0x004fea000383ffff */
[----:B------:R-:W-:Y:S05]  /*b640*/  BRA `(.L_x_150) ;  /* 0xffffff7800b07947 */ /* 0x000fea000383ffff */
.L_x_57:
[----:B------:R-:W-:-:S07]  /*b650*/  MOV R3, UR8 ;  /* 0x0000000800037c02 */ /* 0x000fce0008000f00 */
.L_x_151:
[----:B-1----:R1:W2:Y:S02]  /*b660*/  SYNCS.PHASECHK.TRANS64.TRYWAIT P0, [R3+URZ+0xf0], R0 ;  /* 0x0000f000030075a7 */ /* 0x0022a400080011ff */
[----:B--2---:R-:W-:Y:S05]  /*b670*/  @!P0 NANOSLEEP.SYNCS 0x989680 ;  /* 0x009896800000895d */ /* 0x004fea0003900000 */
[----:B------:R-:W2:Y:S02]  /*b680*/  @!P0 SYNCS.PHASECHK.TRANS64 P0, [R3+URZ+0xf0], R0 ;  /* 0x0000f000030085a7 */ /* 0x000ea400080010ff */
[----:B--2---:R-:W-:Y:S05]  /*b690*/  @!P0 BRA `(.L_x_151) ;  /* 0xfffffffc00f08947 */ /* 0x004fea000383ffff */
[----:B------:R-:W-:Y:S05]  /*b6a0*/  BRA `(.L_x_152) ;  /* 0xffffff7800e87947 */ /* 0x000fea000383ffff */
.L_x_60:
[----:B------:R-:W-:Y:S07]  /*b6b0*/  MOV R0, UR7 ;  /* 0x0000000700007c02 */ /* 0x000fee0008000f00 */
.L_x_153:
[----:B-1----:R1:W2:Y:S02]  /*b6c0*/  SYNCS.PHASECHK.TRANS64.TRYWAIT P0, [R0+URZ], R3 ;  /* 0x00000003000075a7 */ /* 0x0022a400080011ff */
[----:B--2---:R-:W-:Y:S05]  /*b6d0*/  @!P0 NANOSLEEP.SYNCS 0x989680 ;  /* 0x009896800000895d */ /* 0x004fea0003900000 */
[----:B------:R-:W2:Y:S02]  /*b6e0*/  @!P0 SYNCS.PHASECHK.TRANS64 P0, [R0+URZ], R3 ;  /* 0x00000003000085a7 */ /* 0x000ea400080010ff */
[----:B--2---:R-:W-:Y:S05]  /*b6f0*/  @!P0 BRA `(.L_x_153) ;  /* 0xfffffffc00f08947 */ /* 0x004fea000383ffff */
[----:B------:R-:W-:Y:S05]  /*b700*/  BRA `(.L_x_59) ;  /* 0xffffff7c00047947 */ /* 0x000fea000383ffff */
.L_x_63:
[----:B------:R-:W-:-:S07]  /*b710*/  MOV R0, UR5 ;  /* 0x0000000500007c02 */ /* 0x000fce0008000f00 */
.L_x_154:
[----:B--2---:R2:W3:Y:S02]  /*b720*/  SYNCS.PHASECHK.TRANS64.TRYWAIT P0, [R0+URZ], R3 ;  /* 0x00000003000075a7 */ /* 0x0044e400080011ff */
[----:B---3--:R-:W-:Y:S05]  /*b730*/  @!P0 NANOSLEEP.SYNCS 0x989680 ;  /* 0x009896800000895d */ /* 0x008fea0003900000 */
[----:B------:R-:W3:Y:S02]  /*b740*/  @!P0 SYNCS.PHASECHK.TRANS64 P0, [R0+URZ], R3 ;  /* 0x00000003000085a7 */ /* 0x000ee400080010ff */
[----:B---3--:R-:W-:Y:S05]  /*b750*/  @!P0 BRA `(.L_x_154) ;  /* 0xfffffffc00f08947 */ /* 0x008fea000383ffff */
[----:B------:R-:W-:Y:S05]  /*b760*/  BRA `(.L_x_155) ;  /* 0xffffff7c00b87947 */ /* 0x000fea000383ffff */
.L_x_64:
[----:B------:R-:W-:-:S07]  /*b770*/  MOV R0, UR7 ;  /* 0x0000000700007c02 */ /* 0x000fce0008000f00 */
.L_x_156:
[----:B--2---:R2:W3:Y:S02]  /*b780*/  SYNCS.PHASECHK.TRANS64.TRYWAIT P0, [R0+URZ], R3 ;  /* 0x00000003000075a7 */ /* 0x0044e400080011ff */
[----:B---3--:R-:W-:Y:S05]  /*b790*/  @!P0 NANOSLEEP.SYNCS 0x989680 ;  /* 0x009896800000895d */ /* 0x008fea0003900000 */
[----:B------:R-:W3:Y:S02]  /*b7a0*/  @!P0 SYNCS.PHASECHK.TRANS64 P0, [R0+URZ], R3 ;  /* 0x00000003000085a7 */ /* 0x000ee400080010ff */
[----:B---3--:R-:W-:Y:S05]  /*b7b0*/  @!P0 BRA `(.L_x_156) ;  /* 0xfffffffc00f08947 */ /* 0x008fea000383ffff */
[----:B------:R-:W-:Y:S05]  /*b7c0*/  BRA `(.L_x_157) ;  /* 0xffffff7c00c47947 */ /* 0x000fea000383ffff */
.L_x_69:
[----:B--2---:R2:W3:Y:S02]  /*b7d0*/  SYNCS.PHASECHK.TRANS64.TRYWAIT P0, [R0+URZ+0xc0], R3 ;  /* 0x0000c003000075a7 */ /* 0x0044e400080011ff */
[----:B---3--:R-:W-:Y:S05]  /*b7e0*/  @!P0 NANOSLEEP.SYNCS 0x989680 ;  /* 0x009896800000895d */ /* 0x008fea0003900000 */
[----:B------:R-:W3:Y:S02]  /*b7f0*/  @!P0 SYNCS.PHASECHK.TRANS64 P0, [R0+URZ+0xc0], R3 ;  /* 0x0000c003000085a7 */ /* 0x000ee400080010ff */
[----:B---3--:R-:W-:Y:S05]  /*b800*/  @!P0 BRA `(.L_x_69) ;  /* 0xfffffffc00f08947 */ /* 0x008fea000383ffff */
[----:B------:R-:W-:Y:S05]  /*b810*/  BRA `(.L_x_158) ;  /* 0xffffff8000d07947 */ /* 0x000fea000383ffff */
.L_x_72:
[----:B------:R-:W-:Y:S07]  /*b820*/  MOV R0, UR7 ;  /* 0x0000000700007c02 */ /* 0x000fee0008000f00 */
.L_x_159:
[----:B--2---:R2:W3:Y:S02]  /*b830*/  SYNCS.PHASECHK.TRANS64.TRYWAIT P0, [R0+URZ+0xb8], R3 ;  /* 0x0000b803000075a7 */ /* 0x0044e400080011ff */
[----:B---3--:R-:W-:Y:S05]  /*b840*/  @!P0 NANOSLEEP.SYNCS 0x989680 ;  /* 0x009896800000895d */ /* 0x008fea0003900000 */
[----:B------:R-:W3:Y:S02]  /*b850*/  @!P0 SYNCS.PHASECHK.TRANS64 P0, [R0+URZ+0xb8], R3 ;  /* 0x0000b803000085a7 */ /* 0x000ee400080010ff */
[----:B---3--:R-:W-:Y:S05]  /*b860*/  @!P0 BRA `(.L_x_159) ;  /* 0xfffffffc00f08947 */ /* 0x008fea000383ffff */
[----:B------:R-:W-:Y:S05]  /*b870*/  BRA `(.L_x_71) ;  /* 0xffffff8400b07947 */ /* 0x000fea000383ffff */
.L_x_75:
[----:B------:R-:W-:Y:S07]  /*b880*/  MOV R3, UR7 ;  /* 0x0000000700037c02 */ /* 0x000fee0008000f00 */
.L_x_160:
[----:B-1----:R1:W2:Y:S02]  /*b890*/  SYNCS.PHASECHK.TRANS64.TRYWAIT P0, [R3+URZ+0x90], R12 ;  /* 0x0000900c030075a7 */ /* 0x0022a400080011ff */
[----:B--2---:R-:W-:Y:S05]  /*b8a0*/  @!P0 NANOSLEEP.SYNCS 0x989680 ;  /* 0x009896800000895d */ /* 0x004fea0003900000 */
[----:B------:R-:W2:Y:S02]  /*b8b0*/  @!P0 SYNCS.PHASECHK.TRANS64 P0, [R3+URZ+0x90], R12 ;  /* 0x0000900c030085a7 */ /* 0x000ea400080010ff */
[----:B--2---:R-:W-:Y:S05]  /*b8c0*/  @!P0 BRA `(.L_x_160) ;  /* 0xfffffffc00f08947 */ /* 0x004fea000383ffff */
[----:B------:R-:W-:Y:S05]  /*b8d0*/  BRA `(.L_x_161) ;  /* 0xffffff8800287947 */ /* 0x000fea000383ffff */
.L_x_76:
[----:B-1----:R-:W-:Y:S07]  /*b8e0*/  MOV R3, UR7 ;  /* 0x0000000700037c02 */ /* 0x002fee0008000f00 */
.L_x_162:
[----:B-1----:R1:W2:Y:S02]  /*b8f0*/  SYNCS.PHASECHK.TRANS64.TRYWAIT P0, [R3+URZ+0x98], R12 ;  /* 0x0000980c030075a7 */ /* 0x0022a400080011ff */
[----:B--2---:R-:W-:Y:S05]  /*b900*/  @!P0 NANOSLEEP.SYNCS 0x989680 ;  /* 0x009896800000895d */ /* 0x004fea0003900000 */
[----:B------:R-:W2:Y:S02]  /*b910*/  @!P0 SYNCS.PHASECHK.TRANS64 P0, [R3+URZ+0x98], R12 ;  /* 0x0000980c030085a7 */ /* 0x000ea400080010ff */
[----:B--2---:R-:W-:Y:S05]  /*b920*/  @!P0 BRA `(.L_x_162) ;  /* 0xfffffffc00f08947 */ /* 0x004fea000383ffff */
[----:B------:R-:W-:Y:S05]  /*b930*/  BRA `(.L_x_163) ;  /* 0xffffff8800647947 */ /* 0x000fea000383ffff */
.L_x_77:
[----:B-1----:R-:W-:Y:S07]  /*b940*/  MOV R3, UR7 ;  /* 0x0000000700037c02 */ /* 0x002fee0008000f00 */
.L_x_164:
[----:B-1----:R1:W2:Y:S02]  /*b950*/  SYNCS.PHASECHK.TRANS64.TRYWAIT P0, [R3+URZ+0xa0], R12 ;  /* 0x0000a00c030075a7 */ /* 0x0022a400080011ff */
[----:B--2---:R-:W-:Y:S05]  /*b960*/  @!P0 NANOSLEEP.SYNCS 0x989680 ;  /* 0x009896800000895d */ /* 0x004fea0003900000 */
[----:B------:R-:W2:Y:S02]  /*b970*/  @!P0 SYNCS.PHASECHK.TRANS64 P0, [R3+URZ+0xa0], R12 ;  /* 0x0000a00c030085a7 */ /* 0x000ea400080010ff */
[----:B--2---:R-:W-:Y:S05]  /*b980*/  @!P0 BRA `(.L_x_164) ;  /* 0xfffffffc00f08947 */ /* 0x004fea000383ffff */
[----:B------:R-:W-:Y:S05]  /*b990*/  BRA `(.L_x_165) ;  /* 0xffffff8800ac7947 */ /* 0x000fea000383ffff */
.L_x_78:
[----:B------:R-:W-:Y:S07]  /*b9a0*/  MOV R3, UR7 ;  /* 0x0000000700037c02 */ /* 0x000fee0008000f00 */
.L_x_166:
[----:B-1----:R1:W2:Y:S02]  /*b9b0*/  SYNCS.PHASECHK.TRANS64.TRYWAIT P0, [R3+URZ+0xa8], R12 ;  /* 0x0000a80c030075a7 */ /* 0x0022a400080011ff */
[----:B--2---:R-:W-:Y:S05]  /*b9c0*/  @!P0 NANOSLEEP.SYNCS 0x989680 ;  /* 0x009896800000895d */ /* 0x004fea0003900000 */
[----:B------:R-:W2:Y:S02]  /*b9d0*/  @!P0 SYNCS.PHASECHK.TRANS64 P0, [R3+URZ+0xa8], R12 ;  /* 0x0000a80c030085a7 */ /* 0x000ea400080010ff */
[----:B--2---:R-:W-:Y:S05]  /*b9e0*/  @!P0 BRA `(.L_x_166) ;  /* 0xfffffffc00f08947 */ /* 0x004fea000383ffff */
[----:B------:R-:W-:Y:S05]  /*b9f0*/  BRA `(.L_x_167) ;  /* 0xffffff8c00347947 */ /* 0x000fea000383ffff */
.L_x_80:
[----:B------:R-:W-:-:S07]  /*ba00*/  MOV R0, UR7 ;  /* 0x0000000700007c02 */ /* 0x000fce0008000f00 */
.L_x_168:
[----:B-1----:R1:W3:Y:S02]  /*ba10*/  SYNCS.PHASECHK.TRANS64.TRYWAIT P0, [R0+URZ+0x90], R3 ;  /* 0x00009003000075a7 */ /* 0x0022e400080011ff */
[----:B---3--:R-:W-:Y:S05]  /*ba20*/  @!P0 NANOSLEEP.SYNCS 0x989680 ;  /* 0x009896800000895d */ /* 0x008fea0003900000 */
[----:B------:R-:W3:Y:S02]  /*ba30*/  @!P0 SYNCS.PHASECHK.TRANS64 P0, [R0+URZ+0x90], R3 ;  /* 0x00009003000085a7 */ /* 0x000ee400080010ff */
[----:B---3--:R-:W-:Y:S05]  /*ba40*/  @!P0 BRA `(.L_x_168) ;  /* 0xfffffffc00f08947 */ /* 0x008fea000383ffff */
[----:B------:R-:W-:Y:S05]  /*ba50*/  BRA `(.L_x_169) ;  /* 0xffffff8c00a47947 */ /* 0x000fea000383ffff */
.L_x_81:
[----:B-1----:R-:W-:-:S07]  /*ba60*/  MOV R0, UR7 ;  /* 0x0000000700007c02 */ /* 0x002fce0008000f00 */
.L_x_170:
[----:B-1----:R1:W3:Y:S02]  /*ba70*/  SYNCS.PHASECHK.TRANS64.TRYWAIT P0, [R0+URZ+0x98], R3 ;  /* 0x00009803000075a7 */ /* 0x0022e400080011ff */
[----:B---3--:R-:W-:Y:S05]  /*ba80*/  @!P0 NANOSLEEP.SYNCS 0x989680 ;  /* 0x009896800000895d */ /* 0x008fea0003900000 */
[----:B------:R-:W3:Y:S02]  /*ba90*/  @!P0 SYNCS.PHASECHK.TRANS64 P0, [R0+URZ+0x98], R3 ;  /* 0x00009803000085a7 */ /* 0x000ee400080010ff */
[----:B---3--:R-:W-:Y:S05]  /*baa0*/  @!P0 BRA `(.L_x_170) ;  /* 0xfffffffc00f08947 */ /* 0x008fea000383ffff */
[----:B------:R-:W-:Y:S05]  /*bab0*/  BRA `(.L_x_171) ;  /* 0xffffff8c00947947 */ /* 0x000fea000383ffff */
.L_x_82:
[----:B-1----:R-:W-:-:S07]  /*bac0*/  MOV R0, UR7 ;  /* 0x0000000700007c02 */ /* 0x002fce0008000f00 */
.L_x_172:
[----:B-1----:R1:W3:Y:S02]  /*bad0*/  SYNCS.PHASECHK.TRANS64.TRYWAIT P0, [R0+URZ+0xa0], R3 ;  /* 0x0000a003000075a7 */ /* 0x0022e400080011ff */
[----:B---3--:R-:W-:Y:S05]  /*bae0*/  @!P0 NANOSLEEP.SYNCS 0x989680 ;  /* 0x009896800000895d */ /* 0x008fea0003900000 */
[----:B------:R-:W3:Y:S02]  /*baf0*/  @!P0 SYNCS.PHASECHK.TRANS64 P0, [R0+URZ+0xa0], R3 ;  /* 0x0000a003000085a7 */ /* 0x000ee400080010ff */
[----:B---3--:R-:W-:Y:S05]  /*bb00*/  @!P0 BRA `(.L_x_172) ;  /* 0xfffffffc00f08947 */ /* 0x008fea000383ffff */
[----:B------:R-:W-:Y:S05]  /*bb10*/  BRA `(.L_x_173) ;  /* 0xffffff8c00847947 */ /* 0x000fea000383ffff */
.L_x_84:
[----:B--2---:R2:W4:Y:S02]  /*bb20*/  SYNCS.PHASECHK.TRANS64.TRYWAIT P0, [R0+URZ+0xc0], R3 ;  /* 0x0000c003000075a7 */ /* 0x00452400080011ff */
[----:B----4-:R-:W-:Y:S05]  /*bb30*/  @!P0 NANOSLEEP.SYNCS 0x989680 ;  /* 0x009896800000895d */ /* 0x010fea0003900000 */
[----:B------:R-:W4:Y:S02]  /*bb40*/  @!P0 SYNCS.PHASECHK.TRANS64 P0, [R0+URZ+0xc0], R3 ;  /* 0x0000c003000085a7 */ /* 0x000f2400080010ff */
[----:B----4-:R-:W-:Y:S05]  /*bb50*/  @!P0 BRA `(.L_x_84) ;  /* 0xfffffffc00f08947 */ /* 0x010fea000383ffff */
[----:B------:R-:W-:Y:S05]  /*bb60*/  BRA `(.L_x_174) ;  /* 0xffffff90004c7947 */ /* 0x000fea000383ffff */
.L_x_95:
[----:B-1----:R1:W3:Y:S02]  /*bb70*/  SYNCS.PHASECHK.TRANS64.TRYWAIT P1, [R3+URZ+0x70], R0 ;  /* 0x00007000030075a7 */ /* 0x0022e400080211ff */
[----:B---3--:R-:W-:Y:S05]  /*bb80*/  @!P1 NANOSLEEP.SYNCS 0x989680 ;  /* 0x009896800000995d */ /* 0x008fea0003900000 */
[----:B------:R-:W3:Y:S02]  /*bb90*/  @!P1 SYNCS.PHASECHK.TRANS64 P1, [R3+URZ+0x70], R0 ;  /* 0x00007000030095a7 */ /* 0x000ee400080210ff */
[----:B---3--:R-:W-:Y:S05]  /*bba0*/  @!P1 BRA `(.L_x_95) ;  /* 0xfffffffc00f09947 */ /* 0x008fea000383ffff */
[----:B------:R-:W-:Y:S05]  /*bbb0*/  BRA `(.L_x_94) ;  /* 0xffffff9c00707947 */ /* 0x000fea000383ffff */
.L_x_97:
[----:B-1----:R1:W4:Y:S02]  /*bbc0*/  SYNCS.PHASECHK.TRANS64.TRYWAIT P0, [R193+URZ+0xe0], R2 ;  /* 0x0000e002c10075a7 */ /* 0x00232400080011ff */
[----:B----4-:R-:W-:Y:S05]  /*bbd0*/  @!P0 NANOSLEEP.SYNCS 0x989680 ;  /* 0x009896800000895d */ /* 0x010fea0003900000 */
[----:B------:R-:W4:Y:S02]  /*bbe0*/  @!P0 SYNCS.PHASECHK.TRANS64 P0, [R193+URZ+0xe0], R2 ;  /* 0x0000e002c10085a7 */ /* 0x000f2400080010ff */
[----:B----4-:R-:W-:Y:S05]  /*bbf0*/  @!P0 BRA `(.L_x_97) ;  /* 0xfffffffc00f08947 */ /* 0x010fea000383ffff */
[----:B------:R-:W-:Y:S05]  /*bc00*/  BRA `(.L_x_96) ;  /* 0xffffff9c00cc7947 */ /* 0x000fea000383ffff */
.L_x_106:
[----:B--2---:R2:W3:Y:S02]  /*bc10*/  SYNCS.PHASECHK.TRANS64.TRYWAIT P0, [R204+URZ+0x70], R3 ;  /* 0x00007003cc0075a7 */ /* 0x0044e400080011ff */
[----:B---3--:R-:W-:Y:S05]  /*bc20*/  @!P0 NANOSLEEP.SYNCS 0x989680 ;  /* 0x009896800000895d */ /* 0x008fea0003900000 */
[----:B------:R-:W3:Y:S02]  /*bc30*/  @!P0 SYNCS.PHASECHK.TRANS64 P0, [R204+URZ+0x70], R3 ;  /* 0x00007003cc0085a7 */ /* 0x000ee400080010ff */
[----:B---3--:R-:W-:Y:S05]  /*bc40*/  @!P0 BRA `(.L_x_106) ;  /* 0xfffffffc00f08947 */ /* 0x008fea000383ffff */
[----:B------:R-:W-:Y:S05]  /*bc50*/  BRA `(.L_x_105) ;  /* 0xffffffb000d87947 */ /* 0x000fea000383ffff */
.L_x_115:
[----:B--2---:R2:W3:Y:S02]  /*bc60*/  SYNCS.PHASECHK.TRANS64.TRYWAIT P0, [R0+URZ+0x70], R5 ;  /* 0x00007005000075a7 */ /* 0x0044e400080011ff */
[----:B---3--:R-:W-:Y:S05]  /*bc70*/  @!P0 NANOSLEEP.SYNCS 0x989680 ;  /* 0x009896800000895d */ /* 0x008fea0003900000 */
[----:B------:R-:W3:Y:S02]  /*bc80*/  @!P0 SYNCS.PHASECHK.TRANS64 P0, [R0+URZ+0x70], R5 ;  /* 0x00007005000085a7 */ /* 0x000ee400080010ff */
[----:B---3--:R-:W-:Y:S05]  /*bc90*/  @!P0 BRA `(.L_x_115) ;  /* 0xfffffffc00f08947 */ /* 0x008fea000383ffff */
[----:B------:R-:W-:Y:S05]  /*bca0*/  BRA `(.L_x_114) ;  /* 0xffffffc800307947 */ /* 0x000fea000383ffff */
.L_x_124:
[----:B--2---:R2:W3:Y:S02]  /*bcb0*/  SYNCS.PHASECHK.TRANS64.TRYWAIT P0, [R0+URZ+0x70], R3 ;  /* 0x00007003000075a7 */ /* 0x0044e400080011ff */
[----:B---3--:R-:W-:Y:S05]  /*bcc0*/  @!P0 NANOSLEEP.SYNCS 0x989680 ;  /* 0x009896800000895d */ /* 0x008fea0003900000 */
[----:B------:R-:W3:Y:S02]  /*bcd0*/  @!P0 SYNCS.PHASECHK.TRANS64 P0, [R0+URZ+0x70], R3 ;  /* 0x00007003000085a7 */ /* 0x000ee400080010ff */
[----:B---3--:R-:W-:Y:S05]  /*bce0*/  @!P0 BRA `(.L_x_124) ;  /* 0xfffffffc00f08947 */ /* 0x008fea000383ffff */
[----:B------:R-:W-:Y:S05]  /*bcf0*/  BRA `(.L_x_123) ;  /* 0xffffffdc00947947 */ /* 0x000fea000383ffff */
        .weak           $__internal_0_$__cuda_sm10x_tcgen05_guardrail_trap_col_being_dealloced_not_returned_by_alloc
        .type           $__internal_0_$__cuda_sm10x_tcgen05_guardrail_trap_col_being_dealloced_not_returned_by_alloc,@function
        .size           $__internal_0_$__cuda_sm10x_tcgen05_guardrail_trap_col_being_dealloced_not_returned_by_alloc,($__internal_1_$__cuda_sm10x_tcgen05_guardrail_trap_phase_invalid_during_alloc - $__internal_0_$__cuda_sm10x_tcgen05_guardrail_trap_col_being_dealloced_not_returned_by_alloc)
$__internal_0_$__cuda_sm10x_tcgen05_guardrail_trap_col_being_dealloced_not_returned_by_alloc:
[----:B------:R-:W-:Y:S05]  /*bd00*/  BPT.TRAP 0x1 ;  /* 0x000000040000795c */ /* 0x000fea0000300000 */
[----:B------:R-:W-:-:S04]  /*bd10*/  HFMA2 R3, -RZ, RZ, 0, 0 ;  /* 0x00000000ff037431 */ /* 0x000fc800000001ff */
[----:B------:R-:W-:Y:S05]  /*bd20*/  RET.REL.NODEC R2 `(_ZN7cutlass13device_kernelINS_4gemm6kernel13GemmUniversalIN4cute5tupleIJiiiiEEENS1_10collective13CollectiveMmaINS1_35MainloopSm100TmaUmmaWarpSpecializedILi7ELi2ELi2ENS5_IJNS4_1CILi1EEESB_SB_EEEEENS5_IJNSA_ILi128EEENSA_ILi256EEENSA_ILi64EEEEEENS_12float_e4m3_tENS5_IJlSB_lEEESI_SJ_NS4_8TiledMMAINS4_8MMA_AtomIJNS4_10MMA_TraitsINS4_19SM100_MMA_F8F6F4_SSEJSI_SI_fSE_SF_NS4_17integral_constantINS4_4UMMA5MajorELSQ_0EEESR_NSO_INSP_7ScaleInELSS_0EEEST_EEEEEENS4_6LayoutISC_NS5_IJNSA_ILi0EEESX_SX_EEEEENS5_IJNS4_10UnderscoreES10_S10_EEEEENS4_13SM90_TMA_LOADENS4_14ComposedLayoutINS4_7SwizzleILi2ELi4ELi3EEENS4_18smem_ptr_flag_bitsILi8EEENSW_INS5_IJNSA_ILi8EEESG_EEENS5_IJSG_SB_EEEEEEEvNS4_8identityES13_S1D_vS1E_EENS_8epilogue10collective18CollectiveEpilogueINS1G_23Sm100TmaWarpSpecializedILi4ELi2ELi64ELb0ELb0EEEJSH_NS5_IJNSW_ISE_SB_EENSW_ISG_SB_EEEEESI_SJ_SI_SJ_NS1G_6fusion15FusionCallbacksIS1K_NS1O_17LinearCombinationISI_fSI_fLNS_15FloatRoundStyleE2EEESH_S1N_JEEENS4_5SM1004TMEM4LOAD26SM100_TMEM_LOAD_32dp32b64xES13_S1D_NS4_39AutoVectorizingCopyWithAssumedAlignmentILi128EEENS4_14SM90_TMA_STOREES1D_S1Z_S1Z_EEEvvEEEEvNT_6ParamsE) ;  /* 0xffffff4002b47950 */ /* 0x000fea0003c3ffff */
        .weak           $__internal_1_$__cuda_sm10x_tcgen05_guardrail_trap_phase_invalid_during_alloc
        .type           $__internal_1_$__cuda_sm10x_tcgen05_guardrail_trap_phase_invalid_during_alloc,@function
        .size           $__internal_1_$__cuda_sm10x_tcgen05_guardrail_trap_phase_invalid_during_alloc,($__internal_2_$__cuda_sm10x_tcgen05_guardrail_trap_unallocated_columns_being_dealloced - $__internal_1_$__cuda_sm10x_tcgen05_guardrail_trap_phase_invalid_during_alloc)
$__internal_1_$__cuda_sm10x_tcgen05_guardrail_trap_phase_invalid_during_alloc:
[----:B------:R-:W-:Y:S05]  /*bd30*/  BPT.TRAP 0x1 ;  /* 0x000000040000795c */ /* 0x000fea0000300000 */
[----:B------:R-:W-:-:S04]  /*bd40*/  MOV R3, 0x0 ;  /* 0x0000000000037802 */ /* 0x000fc80000000f00 */
[----:B------:R-:W-:Y:S05]  /*bd50*/  RET.REL.NODEC R2 `(_ZN7cutlass13device_kernelINS_4gemm6kernel13GemmUniversalIN4cute5tupleIJiiiiEEENS1_10collective13CollectiveMmaINS1_35MainloopSm100TmaUmmaWarpSpecializedILi7ELi2ELi2ENS5_IJNS4_1CILi1EEESB_SB_EEEEENS5_IJNSA_ILi128EEENSA_ILi256EEENSA_ILi64EEEEEENS_12float_e4m3_tENS5_IJlSB_lEEESI_SJ_NS4_8TiledMMAINS4_8MMA_AtomIJNS4_10MMA_TraitsINS4_19SM100_MMA_F8F6F4_SSEJSI_SI_fSE_SF_NS4_17integral_constantINS4_4UMMA5MajorELSQ_0EEESR_NSO_INSP_7ScaleInELSS_0EEEST_EEEEEENS4_6LayoutISC_NS5_IJNSA_ILi0EEESX_SX_EEEEENS5_IJNS4_10UnderscoreES10_S10_EEEEENS4_13SM90_TMA_LOADENS4_14ComposedLayoutINS4_7SwizzleILi2ELi4ELi3EEENS4_18smem_ptr_flag_bitsILi8EEENSW_INS5_IJNSA_ILi8EEESG_EEENS5_IJSG_SB_EEEEEEEvNS4_8identityES13_S1D_vS1E_EENS_8epilogue10collective18CollectiveEpilogueINS1G_23Sm100TmaWarpSpecializedILi4ELi2ELi64ELb0ELb0EEEJSH_NS5_IJNSW_ISE_SB_EENSW_ISG_SB_EEEEESI_SJ_SI_SJ_NS1G_6fusion15FusionCallbacksIS1K_NS1O_17LinearCombinationISI_fSI_fLNS_15FloatRoundStyleE2EEESH_S1N_JEEENS4_5SM1004TMEM4LOAD26SM100_TMEM_LOAD_32dp32b64xES13_S1D_NS4_39AutoVectorizingCopyWithAssumedAlignmentILi128EEENS4_14SM90_TMA_STOREES1D_S1Z_S1Z_EEEvvEEEEvNT_6ParamsE) ;  /* 0xffffff4002a87950 */ /* 0x000fea0003c3ffff */
        .weak           $__internal_2_$__cuda_sm10x_tcgen05_guardrail_trap_unallocated_columns_being_dealloced
        .type           $__internal_2_$__cuda_sm10x_tcgen05_guardrail_trap_unallocated_columns_being_dealloced,@function
        .size           $__internal_2_$__cuda_sm10x_tcgen05_guardrail_trap_unallocated_columns_being_dealloced,(.L_x_176 - $__internal_2_$__cuda_sm10x_tcgen05_guardrail_trap_unallocated_columns_being_dealloced)
$__internal_2_$__cuda_sm10x_tcgen05_guardrail_trap_unallocated_columns_being_dealloced:
[----:B------:R-:W-:Y:S05]  /*bd60*/  BPT.TRAP 0x1 ;  /* 0x000000040000795c */ /* 0x000fea0000300000 */
[----:B------:R-:W-:-:S04]  /*bd70*/  HFMA2 R3, -RZ, RZ, 0, 0 ;  /* 0x00000000ff037431 */ /* 0x000fc800000001ff */
[----:B------:R-:W-:Y:S05]  /*bd80*/  RET.REL.NODEC R2 `(_ZN7cutlass13device_kernelINS_4gemm6kernel13GemmUniversalIN4cute5tupleIJiiiiEEENS1_10collective13CollectiveMmaINS1_35MainloopSm100TmaUmmaWarpSpecializedILi7ELi2ELi2ENS5_IJNS4_1CILi1EEESB_SB_EEEEENS5_IJNSA_ILi128EEENSA_ILi256EEENSA_ILi64EEEEEENS_12float_e4m3_tENS5_IJlSB_lEEESI_SJ_NS4_8TiledMMAINS4_8MMA_AtomIJNS4_10MMA_TraitsINS4_19SM100_MMA_F8F6F4_SSEJSI_SI_fSE_SF_NS4_17integral_constantINS4_4UMMA5MajorELSQ_0EEESR_NSO_INSP_7ScaleInELSS_0EEEST_EEEEEENS4_6LayoutISC_NS5_IJNSA_ILi0EEESX_SX_EEEEENS5_IJNS4_10UnderscoreES10_S10_EEEEENS4_13SM90_TMA_LOADENS4_14ComposedLayoutINS4_7SwizzleILi2ELi4ELi3EEENS4_18smem_ptr_flag_bitsILi8EEENSW_INS5_IJNSA_ILi8EEESG_EEENS5_IJSG_SB_EEEEEEEvNS4_8identityES13_S1D_vS1E_EENS_8epilogue10collective18CollectiveEpilogueINS1G_23Sm100TmaWarpSpecializedILi4ELi2ELi64ELb0ELb0EEEJSH_NS5_IJNSW_ISE_SB_EENSW_ISG_SB_EEEEESI_SJ_SI_SJ_NS1G_6fusion15FusionCallbacksIS1K_NS1O_17LinearCombinationISI_fSI_fLNS_15FloatRoundStyleE2EEESH_S1N_JEEENS4_5SM1004TMEM4LOAD26SM100_TMEM_LOAD_32dp32b64xES13_S1D_NS4_39AutoVectorizingCopyWithAssumedAlignmentILi128EEENS4_14SM90_TMA_STOREES1D_S1Z_S1Z_EEEvvEEEEvNT_6ParamsE) ;  /* 0xffffff40029c7950 */ /* 0x000fea0003c3ffff */
.L_x_175:
[----:B------:R-:W-:-:S00]  /*bd90*/  BRA `(.L_x_175) ;  /* 0xfffffffc00fc7947 */ /* 0x000fc0000383ffff */
[----:B------:R-:W-:-:S00]  /*bda0*/  NOP ;  /* 0x0000000000007918 */ /* 0x000fc00000000000 */
        /* <DEDUP_REMOVED lines=13> */
.L_x_176:


//--------------------- .nv.global.init           --------------------------
	.section	.nv.global.init,"aw",@progbits
.nv.global.init:
	.type		$str$27,@object
	.size		$str$27,($str$28 - $str$27)
$str$27:
        /*0000*/ 	.byte	0x28, 0x61, 0x64, 0x64, 0x72, 0x65, 0x73, 0x73, 0x20, 0x26, 0x20, 0x6d, 0x61, 0x73, 0x6b, 0x29
        /*0010*/ 	.byte	0x20, 0x3d, 0x3d, 0x20, 0x30, 0x00
	.type		$str$28,@object
	.size		$str$28,($str$26 - $str$28)
$str$28:
        /*0016*/ 	.byte	0x2f, 0x74, 0x6d, 0x70, 0x2f, 0x63, 0x75, 0x74, 0x6c, 0x61, 0x73, 0x73, 0x5f, 0x73, 0x77, 0x65
        /*0026*/ 	.byte	0x65, 0x70, 0x5f, 0x73, 0x72, 0x63, 0x2f, 0x69, 0x6e, 0x63, 0x6c, 0x75, 0x64, 0x65, 0x2f, 0x63
        /*0036*/ 	.byte	0x75, 0x74, 0x65, 0x2f, 0x70, 0x6f, 0x69, 0x6e, 0x74, 0x65, 0x72, 0x5f, 0x66, 0x6c, 0x61, 0x67
        /*0046*/ 	.byte	0x67, 0x65, 0x64, 0x2e, 0x68, 0x70, 0x70, 0x00
	.type		$str$26,@object
	.size		$str$26,($str$25 - $str$26)
$str$26:
        /*004e*/ 	.byte	0x2f, 0x74, 0x6d, 0x70, 0x2f, 0x63, 0x75, 0x74, 0x6c, 0x61, 0x73, 0x73, 0x5f, 0x73, 0x77, 0x65
        /*005e*/ 	.byte	0x65, 0x70, 0x5f, 0x73, 0x72, 0x63, 0x2f, 0x69, 0x6e, 0x63, 0x6c, 0x75, 0x64, 0x65, 0x2f, 0x63
        /*006e*/ 	.byte	0x75, 0x74, 0x65, 0x2f, 0x61, 0x74, 0x6f, 0x6d, 0x2f, 0x63, 0x6f, 0x70, 0x79, 0x5f, 0x74, 0x72
        /*007e*/ 	.byte	0x61, 0x69, 0x74, 0x73, 0x5f, 0x73, 0x6d, 0x31, 0x30, 0x30, 0x2e, 0x68, 0x70, 0x70, 0x00
	.type		$str$25,@object
	.size		$str$25,(__unnamed_1 - $str$25)
$str$25:
        /*008d*/ 	.byte	0x28, 0x28, 0x75, 0x69, 0x6e, 0x74, 0x33, 0x32, 0x5f, 0x74, 0x28, 0x74, 0x68, 0x72, 0x65, 0x61
        /*009d*/ 	.byte	0x64, 0x49, 0x64, 0x78, 0x2e, 0x78, 0x29, 0x20, 0x2f, 0x20, 0x33, 0x32, 0x29, 0x20, 0x25, 0x20
        /*00ad*/ 	.byte	0x34, 0x29, 0x20, 0x3d, 0x3d, 0x20, 0x28, 0x28, 0x28, 0x74, 0x6d, 0x65, 0x6d, 0x5f, 0x61, 0x64
        /*00bd*/ 	.byte	0x64, 0x72, 0x20, 0x3e, 0x3e, 0x20, 0x31, 0x36, 0x29, 0x20, 0x2f, 0x20, 0x33, 0x32, 0x29, 0x20
        /*00cd*/ 	.byte	0x25, 0x20, 0x34, 0x29, 0x00
	.type		__unnamed_1,@object
	.size		__unnamed_1,(__unnamed_2 - __unnamed_1)
__unnamed_1:
        /*00d2*/ 	.byte	0x61, 0x75, 0x74, 0x6f, 0x20, 0x63, 0x75, 0x74, 0x65, 0x3a, 0x3a, 0x61, 0x73, 0x5f, 0x70, 0x6f
        /* <DEDUP_REMOVED lines=24> */
        /*0262*/ 	.byte	0x43, 0x3c, 0x38, 0x31, 0x39, 0x32, 0x3e, 0x3e, 0x3e, 0x3e, 0x5d, 0x00
	.type		__unnamed_2,@object
	.size		__unnamed_2,(__unnamed_3 - __unnamed_2)
__unnamed_2:
        /* <DEDUP_REMOVED lines=26> */
	.type		__unnamed_3,@object
	.size		__unnamed_3,(.L_3 - __unnamed_3)
__unnamed_3:
        /* <DEDUP_REMOVED lines=42> */
        /*06aa*/ 	.byte	0x3e, 0x3e, 0x3e, 0x3e, 0x5d, 0x00
.L_3:


//--------------------- .nv.shared._ZN7cutlass13device_kernelINS_4gemm6kernel13GemmUniversalIN4cute5tupleIJiiiiEEENS1_10collective13CollectiveMmaINS1_35MainloopSm100TmaUmmaWarpSpecializedILi7ELi2ELi2ENS5_IJNS4_1CILi1EEESB_SB_EEEEENS5_IJNSA_ILi128EEENSA_ILi256EEENSA_ILi64EEEEEENS_12float_e4m3_tENS5_IJlSB_lEEESI_SJ_NS4_8TiledMMAINS4_8MMA_AtomIJNS4_10MMA_TraitsINS4_19SM100_MMA_F8F6F4_SSEJSI_SI_fSE_SF_NS4_17integral_constantINS4_4UMMA5MajorELSQ_0EEESR_NSO_INSP_7ScaleInELSS_0EEEST_EEEEEENS4_6LayoutISC_NS5_IJNSA_ILi0EEESX_SX_EEEEENS5_IJNS4_10UnderscoreES10_S10_EEEEENS4_13SM90_TMA_LOADENS4_14ComposedLayoutINS4_7SwizzleILi2ELi4ELi3EEENS4_18smem_ptr_flag_bitsILi8EEENSW_INS5_IJNSA_ILi8EEESG_EEENS5_IJSG_SB_EEEEEEEvNS4_8identityES13_S1D_vS1E_EENS_8epilogue10collective18CollectiveEpilogueINS1G_23Sm100TmaWarpSpecializedILi4ELi2ELi64ELb0ELb0EEEJSH_NS5_IJNSW_ISE_SB_EENSW_ISG_SB_EEEEESI_SJ_SI_SJ_NS1G_6fusion15FusionCallbacksIS1K_NS1O_17LinearCombinationISI_fSI_fLNS_15FloatRoundStyleE2EEESH_S1N_JEEENS4_5SM1004TMEM4LOAD26SM100_TMEM_LOAD_32dp32b64xES13_S1D_NS4_39AutoVectorizingCopyWithAssumedAlignmentILi128EEENS4_14SM90_TMA_STOREES1D_S1Z_S1Z_EEEvvEEEEvNT_6ParamsE --------------------------
	.section	.nv.shared._ZN7cutlass13device_kernelINS_4gemm6kernel13GemmUniversalIN4cute5tupleIJiiiiEEENS1_10collective13CollectiveMmaINS1_35MainloopSm100TmaUmmaWarpSpecializedILi7ELi2ELi2ENS5_IJNS4_1CILi1EEESB_SB_EEEEENS5_IJNSA_ILi128EEENSA_ILi256EEENSA_ILi64EEEEEENS_12float_e4m3_tENS5_IJlSB_lEEESI_SJ_NS4_8TiledMMAINS4_8MMA_AtomIJNS4_10MMA_TraitsINS4_19SM100_MMA_F8F6F4_SSEJSI_SI_fSE_SF_NS4_17integral_constantINS4_4UMMA5MajorELSQ_0EEESR_NSO_INSP_7ScaleInELSS_0EEEST_EEEEEENS4_6LayoutISC_NS5_IJNSA_ILi0EEESX_SX_EEEEENS5_IJNS4_10UnderscoreES10_S10_EEEEENS4_13SM90_TMA_LOADENS4_14ComposedLayoutINS4_7SwizzleILi2ELi4ELi3EEENS4_18smem_ptr_flag_bitsILi8EEENSW_INS5_IJNSA_ILi8EEESG_EEENS5_IJSG_SB_EEEEEEEvNS4_8identityES13_S1D_vS1E_EENS_8epilogue10collective18CollectiveEpilogueINS1G_23Sm100TmaWarpSpecializedILi4ELi2ELi64ELb0ELb0EEEJSH_NS5_IJNSW_ISE_SB_EENSW_ISG_SB_EEEEESI_SJ_SI_SJ_NS1G_6fusion15FusionCallbacksIS1K_NS1O_17LinearCombinationISI_fSI_fLNS_15FloatRoundStyleE2EEESH_S1N_JEEENS4_5SM1004TMEM4LOAD26SM100_TMEM_LOAD_32dp32b64xES13_S1D_NS4_39AutoVectorizingCopyWithAssumedAlignmentILi128EEENS4_14SM90_TMA_STOREES1D_S1Z_S1Z_EEEvvEEEEvNT_6ParamsE,"aw",@nobits
	.sectionflags	@""
	.align	16
	.zero		1024


//--------------------- .nv.shared.reserved.0     --------------------------
	.section	.nv.shared.reserved.0,"aw",@nobits
	.weak		__nv_reservedSMEM_offset_0_alias
	.size		__nv_reservedSMEM_offset_0_alias, 0, 64
	.other		__nv_reservedSMEM_offset_0_alias,@"STO_CUDA_RESERVED_SHARED STV_DEFAULT"
__nv_reservedSMEM_offset_0_alias:
	.zero		0
.nv.shared.reserved.0:
	.zero		64
	.weak		__nv_reservedSMEM_tcgen05_partition
	.type		__nv_reservedSMEM_tcgen05_partition,@object
	.size		__nv_reservedSMEM_tcgen05_partition,(.L_0 - __nv_reservedSMEM_tcgen05_partition)
__nv_reservedSMEM_tcgen05_partition:
	.zero		32
.L_0:


//--------------------- .nv.global                --------------------------
	.section	.nv.global,"aw",@nobits
.nv.global:
	.type		_ZN40_INTERNAL_092762a2_4_k_cu_30dde00d_255464cute1_E,@object
	.size		_ZN40_INTERNAL_092762a2_4_k_cu_30dde00d_255464cute1_E,(_ZN40_INTERNAL_092762a2_4_k_cu_30dde00d_255464cuda3std3__45__cpo6cbeginE - _ZN40_INTERNAL_092762a2_4_k_cu_30dde00d_255464cute1_E)
_ZN40_INTERNAL_092762a2_4_k_cu_30dde00d_255464cute1_E:
	.zero		1
	.type		_ZN40_INTERNAL_092762a2_4_k_cu_30dde00d_255464cuda3std3__45__cpo6cbeginE,@object
	.size		_ZN40_INTERNAL_092762a2_4_k_cu_30dde00d_255464cuda3std3__45__cpo6cbeginE,(_ZN40_INTERNAL_092762a2_4_k_cu_30dde00d_255464cuda3std3__48in_placeE - _ZN40_INTERNAL_092762a2_4_k_cu_30dde00d_255464cuda3std3__45__cpo6cbeginE)
_ZN40_INTERNAL_092762a2_4_k_cu_30dde00d_255464cuda3std3__45__cpo6cbeginE:
	.zero		1
	.type		_ZN40_INTERNAL_092762a2_4_k_cu_30dde00d_255464cuda3std3__48in_placeE,@object
	.size		_ZN40_INTERNAL_092762a2_4_k_cu_30dde00d_255464cuda3std3__48in_placeE,(_ZN40_INTERNAL_092762a2_4_k_cu_30dde00d_255464cuda3std6ranges3__45__cpo9iter_moveE - _ZN40_INTERNAL_092762a2_4_k_cu_30dde00d_255464cuda3std3__48in_placeE)
_ZN40_INTERNAL_092762a2_4_k_cu_30dde00d_255464cuda3std3__48in_placeE:
	.zero		1
	.type		_ZN40_INTERNAL_092762a2_4_k_cu_30dde00d_255464cuda3std6ranges3__45__cpo9iter_moveE,@object
	.size		_ZN40_INTERNAL_092762a2_4_k_cu_30dde00d_255464cuda3std6ranges3__45__cpo9iter_moveE,(_ZN40_INTERNAL_092762a2_4_k_cu_30dde00d_255464cuda3std3__45__cpo5beginE - _ZN40_INTERNAL_092762a2_4_k_cu_30dde00d_255464cuda3std6ranges3__45__cpo9iter_moveE)
_ZN40_INTERNAL_092762a2_4_k_cu_30dde00d_255464cuda3std6ranges3__45__cpo9iter_moveE:
	.zero		1
	.type		_ZN40_INTERNAL_092762a2_4_k_cu_30dde00d_255464cuda3std3__45__cpo5beginE,@object
	.size		_ZN40_INTERNAL_092762a2_4_k_cu_30dde00d_255464cuda3std3__45__cpo5beginE,(_ZN40_INTERNAL_092762a2_4_k_cu_30dde00d_255464cuda3std3__442_GLOBAL__N__092762a2_4_k_cu_30dde00d_255466ignoreE - _ZN40_INTERNAL_092762a2_4_k_cu_30dde00d_255464cuda3std3__45__cpo5beginE)
_ZN40_INTERNAL_092762a2_4_k_cu_30dde00d_255464cuda3std3__45__cpo5beginE:
	.zero		1
	.type		_ZN40_INTERNAL_092762a2_4_k_cu_30dde00d_255464cuda3std3__442_GLOBAL__N__092762a2_4_k_cu_30dde00d_255466ignoreE,@object
	.size		_ZN40_INTERNAL_092762a2_4_k_cu_30dde00d_255464cuda3std3__442_GLOBAL__N__092762a2_4_k_cu_30dde00d_255466ignoreE,(_ZN40_INTERNAL_092762a2_4_k_cu_30dde00d_255464cute7productE - _ZN40_INTERNAL_092762a2_4_k_cu_30dde00d_255464cuda3std3__442_GLOBAL__N__092762a2_4_k_cu_30dde00d_255466ignoreE)
_ZN40_INTERNAL_092762a2_4_k_cu_30dde00d_255464cuda3std3__442_GLOBAL__N__092762a2_4_k_cu_30dde00d_255466ignoreE:
	.zero		1
	.type		_ZN40_INTERNAL_092762a2_4_k_cu_30dde00d_255464cute7productE,@object
	.size		_ZN40_INTERNAL_092762a2_4_k_cu_30dde00d_255464cute7productE,(_ZN40_INTERNAL_092762a2_4_k_cu_30dde00d_255464cuda3std3__45__cpo3endE - _ZN40_INTERNAL_092762a2_4_k_cu_30dde00d_255464cute7productE)
_ZN40_INTERNAL_092762a2_4_k_cu_30dde00d_255464cute7productE:
	.zero		1
	.type		_ZN40_INTERNAL_092762a2_4_k_cu_30dde00d_255464cuda3std3__45__cpo3endE,@object
	.size		_ZN40_INTERNAL_092762a2_4_k_cu_30dde00d_255464cuda3std3__45__cpo3endE,(_ZN40_INTERNAL_092762a2_4_k_cu_30dde00d_255464cuda3std3__419piecewise_constructE - _ZN40_INTERNAL_092762a2_4_k_cu_30dde00d_255464cuda3std3__45__cpo3endE)
_ZN40_INTERNAL_092762a2_4_k_cu_30dde00d_255464cuda3std3__45__cpo3endE:
	.zero		1
	.type		_ZN40_INTERNAL_092762a2_4_k_cu_30dde00d_255464cuda3std3__419piecewise_constructE,@object
	.size		_ZN40_INTERNAL_092762a2_4_k_cu_30dde00d_255464cuda3std3__419piecewise_constructE,(_ZN40_INTERNAL_092762a2_4_k_cu_30dde00d_255464cuda3std3__45__cpo4cendE - _ZN40_INTERNAL_092762a2_4_k_cu_30dde00d_255464cuda3std3__419piecewise_constructE)
_ZN40_INTERNAL_092762a2_4_k_cu_30dde00d_255464cuda3std3__419piecewise_constructE:
	.zero		1
	.type		_ZN40_INTERNAL_092762a2_4_k_cu_30dde00d_255464cuda3std3__45__cpo4cendE,@object
	.size		_ZN40_INTERNAL_092762a2_4_k_cu_30dde00d_255464cuda3std3__45__cpo4cendE,(_ZN40_INTERNAL_092762a2_4_k_cu_30dde00d_255464cuda3std6ranges3__45__cpo4swapE - _ZN40_INTERNAL_092762a2_4_k_cu_30dde00d_255464cuda3std3__45__cpo4cendE)
_ZN40_INTERNAL_092762a2_4_k_cu_30dde00d_255464cuda3std3__45__cpo4cendE:
	.zero		1
	.type		_ZN40_INTERNAL_092762a2_4_k_cu_30dde00d_255464cuda3std6ranges3__45__cpo4swapE,@object
	.size		_ZN40_INTERNAL_092762a2_4_k_cu_30dde00d_255464cuda3std6ranges3__45__cpo4swapE,(.L_11 - _ZN40_INTERNAL_092762a2_4_k_cu_30dde00d_255464cuda3std6ranges3__45__cpo4swapE)
_ZN40_INTERNAL_092762a2_4_k_cu_30dde00d_255464cuda3std6ranges3__45__cpo4swapE:
	.zero		1
.L_11:


//--------------------- .nv.constant0._ZN7cutlass13device_kernelINS_4gemm6kernel13GemmUniversalIN4cute5tupleIJiiiiEEENS1_10collective13CollectiveMmaINS1_35MainloopSm100TmaUmmaWarpSpecializedILi7ELi2ELi2ENS5_IJNS4_1CILi1EEESB_SB_EEEEENS5_IJNSA_ILi128EEENSA_ILi256EEENSA_ILi64EEEEEENS_12float_e4m3_tENS5_IJlSB_lEEESI_SJ_NS4_8TiledMMAINS4_8MMA_AtomIJNS4_10MMA_TraitsINS4_19SM100_MMA_F8F6F4_SSEJSI_SI_fSE_SF_NS4_17integral_constantINS4_4UMMA5MajorELSQ_0EEESR_NSO_INSP_7ScaleInELSS_0EEEST_EEEEEENS4_6LayoutISC_NS5_IJNSA_ILi0EEESX_SX_EEEEENS5_IJNS4_10UnderscoreES10_S10_EEEEENS4_13SM90_TMA_LOADENS4_14ComposedLayoutINS4_7SwizzleILi2ELi4ELi3EEENS4_18smem_ptr_flag_bitsILi8EEENSW_INS5_IJNSA_ILi8EEESG_EEENS5_IJSG_SB_EEEEEEEvNS4_8identityES13_S1D_vS1E_EENS_8epilogue10collective18CollectiveEpilogueINS1G_23Sm100TmaWarpSpecializedILi4ELi2ELi64ELb0ELb0EEEJSH_NS5_IJNSW_ISE_SB_EENSW_ISG_SB_EEEEESI_SJ_SI_SJ_NS1G_6fusion15FusionCallbacksIS1K_NS1O_17LinearCombinationISI_fSI_fLNS_15FloatRoundStyleE2EEESH_S1N_JEEENS4_5SM1004TMEM4LOAD26SM100_TMEM_LOAD_32dp32b64xES13_S1D_NS4_39AutoVectorizingCopyWithAssumedAlignmentILi128EEENS4_14SM90_TMA_STOREES1D_S1Z_S1Z_EEEvvEEEEvNT_6ParamsE --------------------------
	.section	.nv.constant0._ZN7cutlass13device_kernelINS_4gemm6kernel13GemmUniversalIN4cute5tupleIJiiiiEEENS1_10collective13CollectiveMmaINS1_35MainloopSm100TmaUmmaWarpSpecializedILi7ELi2ELi2ENS5_IJNS4_1CILi1EEESB_SB_EEEEENS5_IJNSA_ILi128EEENSA_ILi256EEENSA_ILi64EEEEEENS_12float_e4m3_tENS5_IJlSB_lEEESI_SJ_NS4_8TiledMMAINS4_8MMA_AtomIJNS4_10MMA_TraitsINS4_19SM100_MMA_F8F6F4_SSEJSI_SI_fSE_SF_NS4_17integral_constantINS4_4UMMA5MajorELSQ_0EEESR_NSO_INSP_7ScaleInELSS_0EEEST_EEEEEENS4_6LayoutISC_NS5_IJNSA_ILi0EEESX_SX_EEEEENS5_IJNS4_10UnderscoreES10_S10_EEEEENS4_13SM90_TMA_LOADENS4_14ComposedLayoutINS4_7SwizzleILi2ELi4ELi3EEENS4_18smem_ptr_flag_bitsILi8EEENSW_INS5_IJNSA_ILi8EEESG_EEENS5_IJSG_SB_EEEEEEEvNS4_8identityES13_S1D_vS1E_EENS_8epilogue10collective18CollectiveEpilogueINS1G_23Sm100TmaWarpSpecializedILi4ELi2ELi64ELb0ELb0EEEJSH_NS5_IJNSW_ISE_SB_EENSW_ISG_SB_EEEEESI_SJ_SI_SJ_NS1G_6fusion15FusionCallbacksIS1K_NS1O_17LinearCombinationISI_fSI_fLNS_15FloatRoundStyleE2EEESH_S1N_JEEENS4_5SM1004TMEM4LOAD26SM100_TMEM_LOAD_32dp32b64xES13_S1D_NS4_39AutoVectorizingCopyWithAssumedAlignmentILi128EEENS4_14SM90_TMA_STOREES1D_S1Z_S1Z_EEEvvEEEEvNT_6ParamsE,"a",@progbits
	.sectionflags	@""
	.align	4
.nv.constant0._ZN7cutlass13device_kernelINS_4gemm6kernel13GemmUniversalIN4cute5tupleIJiiiiEEENS1_10collective13CollectiveMmaINS1_35MainloopSm100TmaUmmaWarpSpecializedILi7ELi2ELi2ENS5_IJNS4_1CILi1EEESB_SB_EEEEENS5_IJNSA_ILi128EEENSA_ILi256EEENSA_ILi64EEEEEENS_12float_e4m3_tENS5_IJlSB_lEEESI_SJ_NS4_8TiledMMAINS4_8MMA_AtomIJNS4_10MMA_TraitsINS4_19SM100_MMA_F8F6F4_SSEJSI_SI_fSE_SF_NS4_17integral_constantINS4_4UMMA5MajorELSQ_0EEESR_NSO_INSP_7ScaleInELSS_0EEEST_EEEEEENS4_6LayoutISC_NS5_IJNSA_ILi0EEESX_SX_EEEEENS5_IJNS4_10UnderscoreES10_S10_EEEEENS4_13SM90_TMA_LOADENS4_14ComposedLayoutINS4_7SwizzleILi2ELi4ELi3EEENS4_18smem_ptr_flag_bitsILi8EEENSW_INS5_IJNSA_ILi8EEESG_EEENS5_IJSG_SB_EEEEEEEvNS4_8identityES13_S1D_vS1E_EENS_8epilogue10collective18CollectiveEpilogueINS1G_23Sm100TmaWarpSpecializedILi4ELi2ELi64ELb0ELb0EEEJSH_NS5_IJNSW_ISE_SB_EENSW_ISG_SB_EEEEESI_SJ_SI_SJ_NS1G_6fusion15FusionCallbacksIS1K_NS1O_17LinearCombinationISI_fSI_fLNS_15FloatRoundStyleE2EEESH_S1N_JEEENS4_5SM1004TMEM4LOAD26SM100_TMEM_LOAD_32dp32b64xES13_S1D_NS4_39AutoVectorizingCopyWithAssumedAlignmentILi128EEENS4_14SM90_TMA_STOREES1D_S1Z_S1Z_EEEvvEEEEvNT_6ParamsE:
	.zero		2944


//--------------------- SYMBOLS --------------------------

	.type		.nv.reservedSmem.offset0,@object
	.size		.nv.reservedSmem.offset0,0x4
	.type		.nv.reservedSmem.cap,@object
	.size		.nv.reservedSmem.cap,0x4
	.type		__assertfail,@function
